def attn_fwd(
    Q,
    K,
    V,
    Out,
    Lse,
    sm_scale,
    stride_qz,
    stride_qh,
    stride_qm,
    stride_qk,
    stride_kz,
    stride_kh,
    stride_kn,
    stride_kk,
    stride_vz,
    stride_vh,
    stride_vn,
    stride_vk,
    stride_oz,
    stride_oh,
    stride_om,
    stride_ok,
    seqlen_q,
    seqlen_k,
    BLOCK_M: tl.constexpr,
    BLOCK_N: tl.constexpr,
    HEAD_DIM: tl.constexpr,
    CAUSAL: tl.constexpr,
):
    start_m = tl.program_id(0)
    off_hz = tl.program_id(1)
    q_off = off_hz * stride_qh
    k_off = off_hz * stride_kh
    v_off = off_hz * stride_vh
    offs_m = start_m * BLOCK_M + tl.arange(0, BLOCK_M)
    offs_d = tl.arange(0, HEAD_DIM)
    offs_n = tl.arange(0, BLOCK_N)
    q_ptrs = Q + q_off + offs_m[:, None] * stride_qm + offs_d[None, :] * stride_qk
    k_ptrs = K + k_off + offs_d[:, None] * stride_kk + offs_n[None, :] * stride_kn
    v_ptrs = V + v_off + offs_n[:, None] * stride_vn + offs_d[None, :] * stride_vk
    m_i = tl.full([BLOCK_M], float("-inf"), dtype=tl.float32)
    l_i = tl.zeros([BLOCK_M], dtype=tl.float32) + 1.0
    acc = tl.zeros([BLOCK_M, HEAD_DIM], dtype=tl.float32)
    q = tl.load(q_ptrs)
    acc, l_i, m_i = _attn_fwd_inner(
        acc,
        l_i,
        m_i,
        q,
        k_ptrs,
        v_ptrs,
        sm_scale,
        stride_kn,
        stride_vn,
        start_m,
        seqlen_k,
        BLOCK_M,
        BLOCK_N,
        HEAD_DIM,
        CAUSAL,
    )
    acc = acc / l_i[:, None]
    lse = m_i + tl.math.log2(l_i) / 1.4426950408889634
    o_ptrs = (
        Out
        + off_hz * stride_oh
        + offs_m[:, None] * stride_om
        + offs_d[None, :] * stride_ok
    )
    tl.store(o_ptrs, acc.to(Out.dtype.element_ty))
    tl.store(Lse + off_hz * seqlen_q + offs_m, lse)

# config = {"BLOCK_M": 256, "BLOCK_N": 16, "HEAD_DIM": 128, "arch": "sm_90", "causal": false, "dtype": "fp16", "num_stages": 3, "num_warps": 8}
# arch = sm_90


// ===== COMPILED SASS (sm_90a) =====

	.target	sm_90a

	.elftype	@"ET_EXEC"


//--------------------- .note.nv.tkinfo           --------------------------
	.section	.note.nv.tkinfo,"",@"SHT_NOTE"
	.sectionflags	@"SHF_NOTE_NV_TKINFO"
	.tkinfo
        /*0018*/ 	.word	0x00000002
        /*0030*/ 	.string	""
        /*0030*/ 	.string	"ptxas"
        /*0030*/ 	.string	"Cuda compilation tools, release 13.0, V13.0.88"
        /*0030*/ 	.string	"Build cuda_13.0.r13.0/compiler.36424714_0"
        /*0030*/ 	.string	"-v  -suppress-debug-info  -lineinfo  -arch sm_90a "



//--------------------- .note.nv.cuinfo           --------------------------
	.section	.note.nv.cuinfo,"",@"SHT_NOTE"
	.sectionflags	@"SHF_NOTE_NV_CUINFO"
        /*0018*/ 	.short	0x0002
        /*001a*/ 	.short	0x005a
        /*001c*/ 	.short	0x0082
	.zero		2


//--------------------- .nv.info                  --------------------------
	.section	.nv.info,"",@"SHT_CUDA_INFO"
	.align	4


	//----- nvinfo : EIATTR_REGCOUNT
	.align		4
        /*0000*/ 	.byte	0x04, 0x2f
        /*0002*/ 	.short	(.L_2 - .L_1)
	.align		4
.L_1:
        /*0004*/ 	.word	index@(attn_fwd)
        /*0008*/ 	.word	0x000000fe


	//----- nvinfo : EIATTR_FRAME_SIZE
	.align		4
.L_2:
        /*000c*/ 	.byte	0x04, 0x11
        /*000e*/ 	.short	(.L_4 - .L_3)
	.align		4
.L_3:
        /*0010*/ 	.word	index@(attn_fwd)
        /*0014*/ 	.word	0x00000000


	//----- nvinfo : EIATTR_MIN_STACK_SIZE
	.align		4
.L_4:
        /*0018*/ 	.byte	0x04, 0x12
        /*001a*/ 	.short	(.L_6 - .L_5)
	.align		4
.L_5:
        /*001c*/ 	.word	index@(attn_fwd)
        /*0020*/ 	.word	0x00000000
.L_6:


//--------------------- .nv.compat                --------------------------
	.section	.nv.compat,"",@"SHT_CUDA_COMPAT_INFO"
	.align	4
        /*0000*/ 	.byte	0x02, 0x09, 0x01, 0x00, 0x02, 0x02, 0x04, 0x00, 0x02, 0x05, 0x05, 0x00, 0x03, 0x07, 0x01, 0x01
        /*0010*/ 	.byte	0x02, 0x03, 0x00, 0x00, 0x02, 0x06, 0x01, 0x00, 0x04, 0x0b, 0x08, 0x00, 0x00, 0x00, 0x00, 0x00
        /*0020*/ 	.byte	0x00, 0x00, 0x00, 0x00


//--------------------- .nv.info.attn_fwd         --------------------------
	.section	.nv.info.attn_fwd,"",@"SHT_CUDA_INFO"
	.sectionflags	@""
	.align	4


	//----- nvinfo : EIATTR_CUDA_API_VERSION
	.align		4
        /*0000*/ 	.byte	0x04, 0x37
        /*0002*/ 	.short	(.L_8 - .L_7)
.L_7:
        /*0004*/ 	.word	0x00000082


	//----- nvinfo : EIATTR_KPARAM_INFO
	.align		4
.L_8:
        /*0008*/ 	.byte	0x04, 0x17
        /*000a*/ 	.short	(.L_10 - .L_9)
.L_9:
        /*000c*/ 	.word	0x00000000
        /*0010*/ 	.short	0x0019
        /*0012*/ 	.short	0x0080
        /*0014*/ 	.byte	0x00, 0xf4, 0x21, 0x00


	//----- nvinfo : EIATTR_KPARAM_INFO
	.align		4
.L_10:
        /*0018*/ 	.byte	0x04, 0x17
        /*001a*/ 	.short	(.L_12 - .L_11)
.L_11:
        /*001c*/ 	.word	0x00000000
        /*0020*/ 	.short	0x0018
        /*0022*/ 	.short	0x0078
        /*0024*/ 	.byte	0x00, 0xf4, 0x21, 0x00


	//----- nvinfo : EIATTR_KPARAM_INFO
	.align		4
.L_12:
        /*0028*/ 	.byte	0x04, 0x17
        /*002a*/ 	.short	(.L_14 - .L_13)
.L_13:
        /*002c*/ 	.word	0x00000000
        /*0030*/ 	.short	0x0017
        /*0032*/ 	.short	0x0070
        /*0034*/ 	.byte	0x00, 0xf0, 0x11, 0x00


	//----- nvinfo : EIATTR_KPARAM_INFO
	.align		4
.L_14:
        /*0038*/ 	.byte	0x04, 0x17
        /*003a*/ 	.short	(.L_16 - .L_15)
.L_15:
        /*003c*/ 	.word	0x00000000
        /*0040*/ 	.short	0x0016
        /*0042*/ 	.short	0x006c
        /*0044*/ 	.byte	0x00, 0xf0, 0x11, 0x00


	//----- nvinfo : EIATTR_KPARAM_INFO
	.align		4
.L_16:
        /*0048*/ 	.byte	0x04, 0x17
        /*004a*/ 	.short	(.L_18 - .L_17)
.L_17:
        /*004c*/ 	.word	0x00000000
        /*0050*/ 	.short	0x0015
        /*0052*/ 	.short	0x0068
        /*0054*/ 	.byte	0x00, 0xf0, 0x11, 0x00


	//----- nvinfo : EIATTR_KPARAM_INFO
	.align		4
.L_18:
        /*0058*/ 	.byte	0x04, 0x17
        /*005a*/ 	.short	(.L_20 - .L_19)
.L_19:
        /*005c*/ 	.word	0x00000000
        /*0060*/ 	.short	0x0014
        /*0062*/ 	.short	0x0064
        /*0064*/ 	.byte	0x00, 0xf0, 0x11, 0x00


	//----- nvinfo : EIATTR_KPARAM_INFO
	.align		4
.L_20:
        /*0068*/ 	.byte	0x04, 0x17
        /*006a*/ 	.short	(.L_22 - .L_21)
.L_21:
        /*006c*/ 	.word	0x00000000
        /*0070*/ 	.short	0x0013
        /*0072*/ 	.short	0x0060
        /*0074*/ 	.byte	0x00, 0xf0, 0x11, 0x00


	//----- nvinfo : EIATTR_KPARAM_INFO
	.align		4
.L_22:
        /*0078*/ 	.byte	0x04, 0x17
        /*007a*/ 	.short	(.L_24 - .L_23)
.L_23:
        /*007c*/ 	.word	0x00000000
        /*0080*/ 	.short	0x0012
        /*0082*/ 	.short	0x005c
        /*0084*/ 	.byte	0x00, 0xf0, 0x11, 0x00


	//----- nvinfo : EIATTR_KPARAM_INFO
	.align		4
.L_24:
        /*0088*/ 	.byte	0x04, 0x17
        /*008a*/ 	.short	(.L_26 - .L_25)
.L_25:
        /*008c*/ 	.word	0x00000000
        /*0090*/ 	.short	0x0011
        /*0092*/ 	.short	0x0058
        /*0094*/ 	.byte	0x00, 0xf0, 0x11, 0x00


	//----- nvinfo : EIATTR_KPARAM_INFO
	.align		4
.L_26:
        /*0098*/ 	.byte	0x04, 0x17
        /*009a*/ 	.short	(.L_28 - .L_27)
.L_27:
        /*009c*/ 	.word	0x00000000
        /*00a0*/ 	.short	0x0010
        /*00a2*/ 	.short	0x0054
        /*00a4*/ 	.byte	0x00, 0xf0, 0x11, 0x00


	//----- nvinfo : EIATTR_KPARAM_INFO
	.align		4
.L_28:
        /*00a8*/ 	.byte	0x04, 0x17
        /*00aa*/ 	.short	(.L_30 - .L_29)
.L_29:
        /*00ac*/ 	.word	0x00000000
        /*00b0*/ 	.short	0x000f
        /*00b2*/ 	.short	0x0050
        /*00b4*/ 	.byte	0x00, 0xf0, 0x11, 0x00


	//----- nvinfo : EIATTR_KPARAM_INFO
	.align		4
.L_30:
        /*00b8*/ 	.byte	0x04, 0x17
        /*00ba*/ 	.short	(.L_32 - .L_31)
.L_31:
        /*00bc*/ 	.word	0x00000000
        /*00c0*/ 	.short	0x000e
        /*00c2*/ 	.short	0x004c
        /*00c4*/ 	.byte	0x00, 0xf0, 0x11, 0x00


	//----- nvinfo : EIATTR_KPARAM_INFO
	.align		4
.L_32:
        /*00c8*/ 	.byte	0x04, 0x17
        /*00ca*/ 	.short	(.L_34 - .L_33)
.L_33:
        /*00cc*/ 	.word	0x00000000
        /*00d0*/ 	.short	0x000d
        /*00d2*/ 	.short	0x0048
        /*00d4*/ 	.byte	0x00, 0xf0, 0x11, 0x00


	//----- nvinfo : EIATTR_KPARAM_INFO
	.align		4
.L_34:
        /*00d8*/ 	.byte	0x04, 0x17
        /*00da*/ 	.short	(.L_36 - .L_35)
.L_35:
        /*00dc*/ 	.word	0x00000000
        /*00e0*/ 	.short	0x000c
        /*00e2*/ 	.short	0x0044
        /*00e4*/ 	.byte	0x00, 0xf0, 0x11, 0x00


	//----- nvinfo : EIATTR_KPARAM_INFO
	.align		4
.L_36:
        /*00e8*/ 	.byte	0x04, 0x17
        /*00ea*/ 	.short	(.L_38 - .L_37)
.L_37:
        /*00ec*/ 	.word	0x00000000
        /*00f0*/ 	.short	0x000b
        /*00f2*/ 	.short	0x0040
        /*00f4*/ 	.byte	0x00, 0xf0, 0x11, 0x00


	//----- nvinfo : EIATTR_KPARAM_INFO
	.align		4
.L_38:
        /*00f8*/ 	.byte	0x04, 0x17
        /*00fa*/ 	.short	(.L_40 - .L_39)
.L_39:
        /*00fc*/ 	.word	0x00000000
        /*0100*/ 	.short	0x000a
        /*0102*/ 	.short	0x003c
        /*0104*/ 	.byte	0x00, 0xf0, 0x11, 0x00


	//----- nvinfo : EIATTR_KPARAM_INFO
	.align		4
.L_40:
        /*0108*/ 	.byte	0x04, 0x17
        /*010a*/ 	.short	(.L_42 - .L_41)
.L_41:
        /*010c*/ 	.word	0x00000000
        /*0110*/ 	.short	0x0009
        /*0112*/ 	.short	0x0038
        /*0114*/ 	.byte	0x00, 0xf0, 0x11, 0x00


	//----- nvinfo : EIATTR_KPARAM_INFO
	.align		4
.L_42:
        /*0118*/ 	.byte	0x04, 0x17
        /*011a*/ 	.short	(.L_44 - .L_43)
.L_43:
        /*011c*/ 	.word	0x00000000
        /*0120*/ 	.short	0x0008
        /*0122*/ 	.short	0x0034
        /*0124*/ 	.byte	0x00, 0xf0, 0x11, 0x00


	//----- nvinfo : EIATTR_KPARAM_INFO
	.align		4
.L_44:
        /*0128*/ 	.byte	0x04, 0x17
        /*012a*/ 	.short	(.L_46 - .L_45)
.L_45:
        /*012c*/ 	.word	0x00000000
        /*0130*/ 	.short	0x0007
        /*0132*/ 	.short	0x0030
        /*0134*/ 	.byte	0x00, 0xf0, 0x11, 0x00


	//----- nvinfo : EIATTR_KPARAM_INFO
	.align		4
.L_46:
        /*0138*/ 	.byte	0x04, 0x17
        /*013a*/ 	.short	(.L_48 - .L_47)
.L_47:
        /*013c*/ 	.word	0x00000000
        /*0140*/ 	.short	0x0006
        /*0142*/ 	.short	0x002c
        /*0144*/ 	.byte	0x00, 0xf0, 0x11, 0x00


	//----- nvinfo : EIATTR_KPARAM_INFO
	.align		4
.L_48:
        /*0148*/ 	.byte	0x04, 0x17
        /*014a*/ 	.short	(.L_50 - .L_49)
.L_49:
        /*014c*/ 	.word	0x00000000
        /*0150*/ 	.short	0x0005
        /*0152*/ 	.short	0x0028
        /*0154*/ 	.byte	0x00, 0xf0, 0x11, 0x00


	//----- nvinfo : EIATTR_KPARAM_INFO
	.align		4
.L_50:
        /*0158*/ 	.byte	0x04, 0x17
        /*015a*/ 	.short	(.L_52 - .L_51)
.L_51:
        /*015c*/ 	.word	0x00000000
        /*0160*/ 	.short	0x0004
        /*0162*/ 	.short	0x0020
        /*0164*/ 	.byte	0x00, 0xf4, 0x21, 0x00


	//----- nvinfo : EIATTR_KPARAM_INFO
	.align		4
.L_52:
        /*0168*/ 	.byte	0x04, 0x17
        /*016a*/ 	.short	(.L_54 - .L_53)
.L_53:
        /*016c*/ 	.word	0x00000000
        /*0170*/ 	.short	0x0003
        /*0172*/ 	.short	0x0018
        /*0174*/ 	.byte	0x00, 0xf4, 0x21, 0x00


	//----- nvinfo : EIATTR_KPARAM_INFO
	.align		4
.L_54:
        /*0178*/ 	.byte	0x04, 0x17
        /*017a*/ 	.short	(.L_56 - .L_55)
.L_55:
        /*017c*/ 	.word	0x00000000
        /*0180*/ 	.short	0x0002
        /*0182*/ 	.short	0x0010
        /*0184*/ 	.byte	0x00, 0xf4, 0x21, 0x00


	//----- nvinfo : EIATTR_KPARAM_INFO
	.align		4
.L_56:
        /*0188*/ 	.byte	0x04, 0x17
        /*018a*/ 	.short	(.L_58 - .L_57)
.L_57:
        /*018c*/ 	.word	0x00000000
        /*0190*/ 	.short	0x0001
        /*0192*/ 	.short	0x0008
        /*0194*/ 	.byte	0x00, 0xf4, 0x21, 0x00


	//----- nvinfo : EIATTR_KPARAM_INFO
	.align		4
.L_58:
        /*0198*/ 	.byte	0x04, 0x17
        /*019a*/ 	.short	(.L_60 - .L_59)
.L_59:
        /*019c*/ 	.word	0x00000000
        /*01a0*/ 	.short	0x0000
        /*01a2*/ 	.short	0x0000
        /*01a4*/ 	.byte	0x00, 0xf4, 0x21, 0x00


	//----- nvinfo : EIATTR_SPARSE_MMA_MASK
	.align		4
.L_60:
        /*01a8*/ 	.byte	0x03, 0x50
        /*01aa*/ 	.short	0x0000


	//----- nvinfo : EIATTR_MAXREG_COUNT
	.align		4
        /*01ac*/ 	.byte	0x03, 0x1b
        /*01ae*/ 	.short	0x00ff


	//----- nvinfo : EIATTR_NUM_BARRIERS
	.align		4
        /*01b0*/ 	.byte	0x02, 0x4c
        /*01b2*/ 	.byte	0x01
	.zero		1


	//----- nvinfo : EIATTR_MERCURY_ISA_VERSION
	.align		4
        /*01b4*/ 	.byte	0x03, 0x5f
        /*01b6*/ 	.short	0x0101


	//----- nvinfo : EIATTR_COOP_GROUP_MASK_REGIDS
	.align		4
        /*01b8*/ 	.byte	0x04, 0x29
        /*01ba*/ 	.short	(.L_62 - .L_61)


	//   ....[0]....
.L_61:
        /*01bc*/ 	.word	0xffffffff


	//   ....[1]....
        /*01c0*/ 	.word	0xffffffff


	//   ....[2]....
        /*01c4*/ 	.word	0xffffffff


	//   ....[3]....
        /*01c8*/ 	.word	0xffffffff


	//   ....[4]....
        /*01cc*/ 	.word	0xffffffff


	//   ....[5]....
        /*01d0*/ 	.word	0xffffffff


	//   ....[6]....
        /*01d4*/ 	.word	0xffffffff


	//   ....[7]....
        /*01d8*/ 	.word	0xffffffff


	//   ....[8]....
        /*01dc*/ 	.word	0xffffffff


	//   ....[9]....
        /*01e0*/ 	.word	0xffffffff


	//   ....[10]....
        /*01e4*/ 	.word	0xffffffff


	//   ....[11]....
        /*01e8*/ 	.word	0xffffffff


	//   ....[12]....
        /*01ec*/ 	.word	0xffffffff


	//   ....[13]....
        /*01f0*/ 	.word	0xffffffff


	//   ....[14]....
        /*01f4*/ 	.word	0xffffffff


	//   ....[15]....
        /*01f8*/ 	.word	0xffffffff


	//----- nvinfo : EIATTR_COOP_GROUP_INSTR_OFFSETS
	.align		4
.L_62:
        /*01fc*/ 	.byte	0x04, 0x28
        /*01fe*/ 	.short	(.L_64 - .L_63)


	//   ....[0]....
.L_63:
        /*0200*/ 	.word	0x00004380


	//   ....[1]....
        /*0204*/ 	.word	0x00004410


	//   ....[2]....
        /*0208*/ 	.word	0x00004430


	//   ....[3]....
        /*020c*/ 	.word	0x000044c0


	//   ....[4]....
        /*0210*/ 	.word	0x00004550


	//   ....[5]....
        /*0214*/ 	.word	0x00004590


	//   ....[6]....
        /*0218*/ 	.word	0x000045b0


	//   ....[7]....
        /*021c*/ 	.word	0x000045d0


	//   ....[8]....
        /*0220*/ 	.word	0x00005400


	//   ....[9]....
        /*0224*/ 	.word	0x00005410


	//   ....[10]....
        /*0228*/ 	.word	0x00005420


	//   ....[11]....
        /*022c*/ 	.word	0x00005430


	//   ....[12]....
        /*0230*/ 	.word	0x00005480


	//   ....[13]....
        /*0234*/ 	.word	0x00005490


	//   ....[14]....
        /*0238*/ 	.word	0x000054a0


	//   ....[15]....
        /*023c*/ 	.word	0x000054b0


	//----- nvinfo : EIATTR_EXIT_INSTR_OFFSETS
	.align		4
.L_64:
        /*0240*/ 	.byte	0x04, 0x1c
        /*0242*/ 	.short	(.L_66 - .L_65)


	//   ....[0]....
.L_65:
        /*0244*/ 	.word	0x0000b520


	//----- nvinfo : EIATTR_REQNTID
	.align		4
.L_66:
        /*0248*/ 	.byte	0x04, 0x10
        /*024a*/ 	.short	(.L_68 - .L_67)
.L_67:
        /*024c*/ 	.word	0x00000100
        /*0250*/ 	.word	0x00000001
        /*0254*/ 	.word	0x00000001


	//----- nvinfo : EIATTR_CBANK_PARAM_SIZE
	.align		4
.L_68:
        /*0258*/ 	.byte	0x03, 0x19
        /*025a*/ 	.short	0x0088


	//----- nvinfo : EIATTR_PARAM_CBANK
	.align		4
        /*025c*/ 	.byte	0x04, 0x0a
        /*025e*/ 	.short	(.L_70 - .L_69)
	.align		4
.L_69:
        /*0260*/ 	.word	index@(.nv.constant0.attn_fwd)
        /*0264*/ 	.short	0x0210
        /*0266*/ 	.short	0x0088


	//----- nvinfo : EIATTR_SW_WAR
	.align		4
.L_70:
        /*0268*/ 	.byte	0x04, 0x36
        /*026a*/ 	.short	(.L_72 - .L_71)
.L_71:
        /*026c*/ 	.word	0x00000008
.L_72:


//--------------------- .nv.callgraph             --------------------------
	.section	.nv.callgraph,"",@"SHT_CUDA_CALLGRAPH"
	.align	4
	.sectionentsize	8
	.align		4
        /*0000*/ 	.word	0x00000000
	.align		4
        /*0004*/ 	.word	0xffffffff
	.align		4
        /*0008*/ 	.word	0x00000000
	.align		4
        /*000c*/ 	.word	0xfffffffe
	.align		4
        /*0010*/ 	.word	0x00000000
	.align		4
        /*0014*/ 	.word	0xfffffffd
	.align		4
        /*0018*/ 	.word	0x00000000
	.align		4
        /*001c*/ 	.word	0xfffffffc


//--------------------- .nv.constant4             --------------------------
	.section	.nv.constant4,"a",@progbits
	.align	8
	.align		8
.nv.constant4:
        /*0000*/ 	.dword	_$_str


//--------------------- .text.attn_fwd            --------------------------
	.section	.text.attn_fwd,"ax",@progbits
	.align	128
        .global         attn_fwd
        .type           attn_fwd,@function
        .size           attn_fwd,(.L_x_3 - attn_fwd)
        .other          attn_fwd,@"STO_CUDA_ENTRY STV_DEFAULT"
attn_fwd:
.text.attn_fwd:
[----:B------:R-:W-:Y:S01]  /*0000*/  LDC R1, c[0x0][0x28] ;  /* 0x00000a00ff017b82 */ /* 0x000fe20000000800 */
[----:B------:R-:W0:Y:S07]  /*0010*/  S2R R0, SR_TID.X ;  /* 0x0000000000007919 */ /* 0x000e2e0000002100 */
[----:B------:R-:W1:Y:S01]  /*0020*/  S2UR UR5, SR_CTAID.Y ;  /* 0x00000000000579c3 */ /* 0x000e620000002600 */
[----:B------:R-:W-:Y:S01]  /*0030*/  ULDC.64 UR6, c[0x0][0x240] ;  /* 0x0000900000067ab9 */ /* 0x000fe20000000a00 */
[----:B------:R-:W-:Y:S01]  /*0040*/  ULDC.64 UR48, c[0x0][0x208] ;  /* 0x0000820000307ab9 */ /* 0x000fe20000000a00 */
[----:B------:R-:W2:Y:S05]  /*0050*/  S2R R3, SR_CTAID.X ;  /* 0x0000000000037919 */ /* 0x000eaa0000002500 */
[----:B------:R-:W3:Y:S08]  /*0060*/  LDC.64 R6, c[0x0][0x210] ;  /* 0x00008400ff067b82 */ /* 0x000ef00000000a00 */
[----:B------:R-:W4:Y:S01]  /*0070*/  LDC R241, c[0x0][0x248] ;  /* 0x00009200fff17b82 */ /* 0x000f220000000800 */
[----:B-1----:R-:W-:-:S04]  /*0080*/  UIMAD UR6, UR5, UR6, URZ ;  /* 0x00000006050672a4 */ /* 0x002fc8000f8e023f */
[----:B------:R-:W-:Y:S01]  /*0090*/  USHF.L.U32 UR4, UR6, 0x1, URZ ;  /* 0x0000000106047899 */ /* 0x000fe2000800063f */
[----:B0-----:R-:W-:-:S04]  /*00a0*/  LOP3.LUT R2, R0, 0xff, RZ, 0xc0, !PT ;  /* 0x000000ff00027812 */ /* 0x001fc800078ec0ff */
[----:B--2---:R-:W-:-:S05]  /*00b0*/  LEA R2, R3, R2, 0x8 ;  /* 0x0000000203027211 */ /* 0x004fca00078e40ff */
[----:B------:R-:W-:Y:S01]  /*00c0*/  IMAD R3, R2, UR7, RZ ;  /* 0x0000000702037c24 */ /* 0x000fe2000f8e02ff */
[----:B------:R-:W-:-:S03]  /*00d0*/  UIMAD.WIDE UR6, UR6, 0x2, URZ ;  /* 0x00000002060678a5 */ /* 0x000fc6000f8e023f */
[C---:B------:R-:W-:Y:S02]  /*00e0*/  IMAD.SHL.U32 R249, R3.reuse, 0x2, RZ ;  /* 0x0000000203f97824 */ /* 0x040fe400078e00ff */
[----:B------:R-:W-:Y:S01]  /*00f0*/  IMAD.HI R4, R3, 0x2, RZ ;  /* 0x0000000203047827 */ /* 0x000fe200078e02ff */
[----:B----4-:R-:W-:Y:S02]  /*0100*/  SHF.L.U32 R3, R241, 0x3, RZ ;  /* 0x00000003f1037819 */ /* 0x010fe400000006ff */
[----:B---3--:R-:W-:-:S04]  /*0110*/  IADD3 R248, P0, P1, R249, UR4, R6 ;  /* 0x00000004f9f87c10 */ /* 0x008fc8000f91e006 */
[----:B------:R-:W-:Y:S01]  /*0120*/  IADD3.X R249, R4, UR7, R7, P0, P1 ;  /* 0x0000000704f97c10 */ /* 0x000fe200087e2407 */
[C---:B------:R-:W-:Y:S01]  /*0130*/  IMAD.SHL.U32 R7, R241.reuse, 0x10, RZ ;  /* 0x00000010f1077824 */ /* 0x040fe200078e00ff */
[C---:B------:R-:W-:Y:S01]  /*0140*/  LEA R4, P0, R241.reuse, R248, 0x4 ;  /* 0x000000f8f1047211 */ /* 0x040fe200078020ff */
[----:B------:R-:W-:-:S03]  /*0150*/  IMAD R19, R241, 0x90, RZ ;  /* 0x00000090f1137824 */ /* 0x000fc600078e02ff */
[-C--:B------:R-:W-:Y:S02]  /*0160*/  LEA.HI.X.SX32 R5, R3, R249.reuse, 0x1, P0 ;  /* 0x000000f903057211 */ /* 0x080fe400000f0eff */
[CC--:B------:R-:W-:Y:S01]  /*0170*/  LEA R6, P0, R241.reuse, R248.reuse, 0x5 ;  /* 0x000000f8f1067211 */ /* 0x0c0fe200078028ff */
[C---:B------:R-:W-:Y:S01]  /*0180*/  IMAD.SHL.U32 R11, R241.reuse, 0x40, RZ ;  /* 0x00000040f10b7824 */ /* 0x040fe200078e00ff */
[CC--:B------:R-:W-:Y:S01]  /*0190*/  LEA R14, P2, R241.reuse, R248.reuse, 0x7 ;  /* 0x000000f8f10e7211 */ /* 0x0c0fe200078438ff */
[----:B------:R-:W-:Y:S01]  /*01a0*/  IMAD R33, R241, 0x48, RZ ;  /* 0x00000048f1217824 */ /* 0x000fe200078e02ff */
[-C--:B------:R-:W-:Y:S01]  /*01b0*/  LEA.HI.X.SX32 R7, R7, R249.reuse, 0x1, P0 ;  /* 0x000000f907077211 */ /* 0x080fe200000f0eff */
[----:B------:R-:W-:Y:S01]  /*01c0*/  IMAD R13, R241, 0xa, RZ ;  /* 0x0000000af10d7824 */ /* 0x000fe200078e02ff */
[-C--:B------:R-:W-:Y:S01]  /*01d0*/  IADD3 R18, P0, R19, R248.reuse, RZ ;  /* 0x000000f813127210 */ /* 0x080fe20007f1e0ff */
[C---:B------:R-:W-:Y:S01]  /*01e0*/  IMAD R17, R241.reuse, 0x14, RZ ;  /* 0x00000014f1117824 */ /* 0x040fe200078e02ff */
[C---:B------:R-:W-:Y:S01]  /*01f0*/  SHF.L.U32 R9, R241.reuse, 0x5, RZ ;  /* 0x00000005f1097819 */ /* 0x040fe200000006ff */
[C---:B------:R-:W-:Y:S01]  /*0200*/  IMAD R21, R241.reuse, 0x28, RZ ;  /* 0x00000028f1157824 */ /* 0x040fe200078e02ff */
[-C--:B------:R-:W-:Y:S01]  /*0210*/  LEA R8, P1, R241, R248.reuse, 0x6 ;  /* 0x000000f8f1087211 */ /* 0x080fe200078230ff */
[----:B------:R-:W2:Y:S01]  /*0220*/  LDG.E.U16 R5, desc[UR48][R4.64] ;  /* 0x0000003004057981 */ /* 0x000ea2000c1e1500 */
[-C--:B------:R-:W-:Y:S01]  /*0230*/  LEA.HI.X.SX32 R15, R11, R249.reuse, 0x1, P2 ;  /* 0x000000f90b0f7211 */ /* 0x080fe200010f0eff */
[----:B------:R-:W-:Y:S01]  /*0240*/  IMAD R11, R241, 0x5, RZ ;  /* 0x00000005f10b7824 */ /* 0x000fe200078e02ff */
[-C--:B------:R-:W-:Y:S01]  /*0250*/  LEA.HI.X.SX32 R19, R33, R249.reuse, 0x1, P0 ;  /* 0x000000f921137211 */ /* 0x080fe200000f0eff */
[----:B------:R-:W-:Y:S01]  /*0260*/  IMAD R23, R241, 0x50, RZ ;  /* 0x00000050f1177824 */ /* 0x000fe200078e02ff */
[----:B------:R-:W-:Y:S01]  /*0270*/  IADD3 R10, P0, R13, R248, RZ ;  /* 0x000000f80d0a7210 */ /* 0x000fe20007f1e0ff */
[----:B------:R0:W3:Y:S01]  /*0280*/  LDG.E.U16 R244, desc[UR48][R14.64] ;  /* 0x000000300ef47981 */ /* 0x0000e2000c1e1500 */
[----:B------:R-:W-:-:S02]  /*0290*/  LEA.HI.X.SX32 R9, R9, R249, 0x1, P1 ;  /* 0x000000f909097211 */ /* 0x000fc400008f0eff */
[-C--:B------:R-:W-:Y:S01]  /*02a0*/  IADD3 R12, P1, R17, R248.reuse, RZ ;  /* 0x000000f8110c7210 */ /* 0x080fe20007f3e0ff */
[----:B------:R1:W4:Y:S01]  /*02b0*/  LDG.E.U16 R4, desc[UR48][R6.64] ;  /* 0x0000003006047981 */ /* 0x000322000c1e1500 */
[-C--:B------:R-:W-:Y:S02]  /*02c0*/  LEA.HI.X.SX32 R11, R11, R249.reuse, 0x1, P0 ;  /* 0x000000f90b0b7211 */ /* 0x080fe400000f0eff */
[-C--:B------:R-:W-:Y:S01]  /*02d0*/  IADD3 R16, P2, R23, R248.reuse, RZ ;  /* 0x000000f817107210 */ /* 0x080fe20007f5e0ff */
[----:B------:R5:W3:Y:S01]  /*02e0*/  LDG.E.U16 R243, desc[UR48][R18.64] ;  /* 0x0000003012f37981 */ /* 0x000ae2000c1e1500 */
[----:B0-----:R-:W-:Y:S01]  /*02f0*/  IADD3 R14, P0, R21, R248, RZ ;  /* 0x000000f8150e7210 */ /* 0x001fe20007f1e0ff */
[C---:B------:R-:W-:Y:S02]  /*0300*/  IMAD R29, R241.reuse, 0x60, RZ ;  /* 0x00000060f11d7824 */ /* 0x040fe400078e02ff */
[----:B------:R-:W3:Y:S01]  /*0310*/  LDG.E.U16 R245, desc[UR48][R8.64] ;  /* 0x0000003008f57981 */ /* 0x000ee2000c1e1500 */
[----:B-1----:R-:W-:Y:S01]  /*0320*/  IMAD R7, R241, 0xa0, RZ ;  /* 0x000000a0f1077824 */ /* 0x002fe200078e02ff */
[----:B------:R-:W-:-:S02]  /*0330*/  LEA.HI.X.SX32 R13, R13, R249, 0x1, P1 ;  /* 0x000000f90d0d7211 */ /* 0x000fc400008f0eff */
[----:B------:R0:W3:Y:S01]  /*0340*/  LDG.E.U16 R6, desc[UR48][R10.64] ;  /* 0x000000300a067981 */ /* 0x0000e2000c1e1500 */
[-C--:B------:R-:W-:Y:S02]  /*0350*/  LEA.HI.X.SX32 R15, R17, R249.reuse, 0x1, P0 ;  /* 0x000000f9110f7211 */ /* 0x080fe400000f0eff */
[-C--:B-----5:R-:W-:Y:S01]  /*0360*/  IADD3 R18, P1, R7, R248.reuse, RZ ;  /* 0x000000f807127210 */ /* 0x0a0fe20007f3e0ff */
[----:B------:R-:W-:Y:S01]  /*0370*/  IMAD R20, R241, 0xd0, RZ ;  /* 0x000000d0f1147824 */ /* 0x000fe200078e02ff */
[-C--:B------:R-:W-:Y:S01]  /*0380*/  LEA.HI.X.SX32 R17, R21, R249.reuse, 0x1, P2 ;  /* 0x000000f915117211 */ /* 0x080fe200010f0eff */
[----:B------:R-:W-:Y:S01]  /*0390*/  IMAD R21, R241, 0xb0, RZ ;  /* 0x000000b0f1157824 */ /* 0x000fe200078e02ff */
[----:B------:R-:W-:Y:S01]  /*03a0*/  LEA.HI.X.SX32 R19, R23, R249, 0x1, P1 ;  /* 0x000000f917137211 */ /* 0x000fe200008f0eff */
[C---:B------:R-:W-:Y:S01]  /*03b0*/  IMAD R23, R241.reuse, 0x30, RZ ;  /* 0x00000030f1177824 */ /* 0x040fe200078e02ff */
[----:B------:R1:W5:Y:S01]  /*03c0*/  LDG.E.U16 R8, desc[UR48][R12.64] ;  /* 0x000000300c087981 */ /* 0x000362000c1e1500 */
[----:B0-----:R-:W-:Y:S01]  /*03d0*/  IMAD R11, R241, 0xc0, RZ ;  /* 0x000000c0f10b7824 */ /* 0x001fe200078e02ff */
[-C--:B------:R-:W-:Y:S01]  /*03e0*/  IADD3 R10, P0, R21, R248.reuse, RZ ;  /* 0x000000f8150a7210 */ /* 0x080fe20007f1e0ff */
[----:B------:R-:W-:Y:S01]  /*03f0*/  IMAD R114, R241, 0x58, RZ ;  /* 0x00000058f1727824 */ /* 0x000fe200078e02ff */
[----:B------:R0:W5:Y:S01]  /*0400*/  LDG.E.U16 R242, desc[UR48][R16.64] ;  /* 0x0000003010f27981 */ /* 0x000162000c1e1500 */
[----:B------:R-:W-:Y:S01]  /*0410*/  IADD3 R22, P6, R29, R248, RZ ;  /* 0x000000f81d167210 */ /* 0x000fe20007fde0ff */
[----:B------:R-:W-:-:S02]  /*0420*/  IMAD R112, R241, 0x18, RZ ;  /* 0x00000018f1707824 */ /* 0x000fc400078e02ff */
[----:B------:R0:W5:Y:S01]  /*0430*/  LDG.E.U16 R7, desc[UR48][R14.64] ;  /* 0x000000300e077981 */ /* 0x000162000c1e1500 */
[----:B-1----:R-:W-:Y:S01]  /*0440*/  IMAD R13, R241, 0x82, RZ ;  /* 0x00000082f10d7824 */ /* 0x002fe200078e02ff */
[-C--:B------:R-:W-:Y:S02]  /*0450*/  IADD3 R12, P4, R11, R248.reuse, RZ ;  /* 0x000000f80b0c7210 */ /* 0x080fe40007f9e0ff */
[----:B------:R1:W5:Y:S01]  /*0460*/  LDG.E.U16 R9, desc[UR48][R18.64] ;  /* 0x0000003012097981 */ /* 0x000362000c1e1500 */
[C---:B0-----:R-:W-:Y:S01]  /*0470*/  IMAD R17, R241.reuse, 0x38, RZ ;  /* 0x00000038f1117824 */ /* 0x041fe200078e02ff */
[-C--:B------:R-:W-:Y:S01]  /*0480*/  LEA.HI.X.SX32 R11, R114, R249.reuse, 0x1, P0 ;  /* 0x000000f9720b7211 */ /* 0x080fe200000f0eff */
[C---:B------:R-:W-:Y:S02]  /*0490*/  IMAD R41, R241.reuse, 0x68, RZ ;  /* 0x00000068f1297824 */ /* 0x040fe400078e02ff */
[C---:B------:R-:W-:Y:S01]  /*04a0*/  IMAD R71, R241.reuse, 0x24, RZ ;  /* 0x00000024f1477824 */ /* 0x040fe200078e02ff */
[-C--:B------:R-:W-:Y:S01]  /*04b0*/  IADD3 R14, P5, R20, R248.reuse, RZ ;  /* 0x000000f8140e7210 */ /* 0x080fe20007fbe0ff */
[----:B------:R-:W-:Y:S01]  /*04c0*/  IMAD R15, R241, 0x92, RZ ;  /* 0x00000092f10f7824 */ /* 0x000fe200078e02ff */
[-C--:B------:R-:W-:Y:S01]  /*04d0*/  IADD3 R20, P3, R23, R248.reuse, RZ ;  /* 0x000000f817147210 */ /* 0x080fe20007f7e0ff */
[----:B-1----:R-:W-:Y:S01]  /*04e0*/  IMAD R19, R241, 0x70, RZ ;  /* 0x00000070f1137824 */ /* 0x002fe200078e02ff */
[-C--:B------:R-:W-:Y:S01]  /*04f0*/  IADD3 R24, P0, R13, R248.reuse, RZ ;  /* 0x000000f80d187210 */ /* 0x080fe20007f1e0ff */
[----:B------:R-:W-:Y:S01]  /*0500*/  IMAD R145, R241, 0x1c, RZ ;  /* 0x0000001cf1917824 */ /* 0x000fe200078e02ff */
[-C--:B------:R-:W-:Y:S01]  /*0510*/  LEA.HI.X.SX32 R23, R23, R249.reuse, 0x1, P6 ;  /* 0x000000f917177211 */ /* 0x080fe200030f0eff */
[----:B------:R-:W-:Y:S01]  /*0520*/  IMAD R31, R241, 0xa2, RZ ;  /* 0x000000a2f11f7824 */ /* 0x000fe200078e02ff */
[-C--:B------:R-:W-:Y:S01]  /*0530*/  IADD3 R28, P6, R17, R248.reuse, RZ ;  /* 0x000000f8111c7210 */ /* 0x080fe20007fde0ff */
[----:B------:R-:W-:Y:S01]  /*0540*/  IMAD R16, R241, 0xe0, RZ ;  /* 0x000000e0f1107824 */ /* 0x000fe200078e02ff */
[-C--:B------:R-:W-:Y:S01]  /*0550*/  LEA.HI.X.SX32 R13, R29, R249.reuse, 0x1, P4 ;  /* 0x000000f91d0d7211 */ /* 0x080fe200020f0eff */
[C---:B------:R-:W-:Y:S01]  /*0560*/  IMAD R34, R241.reuse, 0xb2, RZ ;  /* 0x000000b2f1227824 */ /* 0x040fe200078e02ff */
[-C--:B------:R-:W-:Y:S01]  /*0570*/  LEA.HI.X.SX32 R21, R112, R249.reuse, 0x1, P3 ;  /* 0x000000f970157211 */ /* 0x080fe200018f0eff */
[----:B------:R-:W-:Y:S01]  /*0580*/  IMAD R27, R241, 0x49, RZ ;  /* 0x00000049f11b7824 */ /* 0x000fe200078e02ff */
[-C--:B------:R-:W-:Y:S01]  /*0590*/  IADD3 R30, P4, R19, R248.reuse, RZ ;  /* 0x000000f8131e7210 */ /* 0x080fe20007f9e0ff */
[----:B------:R-:W-:Y:S01]  /*05a0*/  IMAD R36, R241, 0xc2, RZ ;  /* 0x000000c2f1247824 */ /* 0x000fe200078e02ff */
        /* <DEDUP_REMOVED lines=8> */
[-C--:B------:R-:W-:Y:S01]  /*0630*/  IADD3 R16, P1, R16, R248.reuse, RZ ;  /* 0x000000f810107210 */ /* 0x080fe20007f3e0ff */
[C---:B------:R-:W-:Y:S01]  /*0640*/  IMAD R67, R241.reuse, 0x12, RZ ;  /* 0x00000012f1437824 */ /* 0x040fe200078e02ff */
[-C--:B------:R-:W-:Y:S01]  /*0650*/  IADD3 R34, P6, R34, R248.reuse, RZ ;  /* 0x000000f822227210 */ /* 0x080fe20007fde0ff */
[----:B------:R-:W-:Y:S01]  /*0660*/  IMAD R18, R241, 0xf0, RZ ;  /* 0x000000f0f1127824 */ /* 0x000fe200078e02ff */
[-C--:B------:R-:W-:Y:S01]  /*0670*/  LEA.HI.X.SX32 R31, R17, R249.reuse, 0x1, P4 ;  /* 0x000000f9111f7211 */ /* 0x080fe200020f0eff */
[C---:B------:R-:W-:Y:S01]  /*0680*/  IMAD R51, R241.reuse, 0x69, RZ ;  /* 0x00000069f1337824 */ /* 0x040fe200078e02ff */
[-C--:B------:R-:W-:Y:S01]  /*0690*/  IADD3 R36, P4, R36, R248.reuse, RZ ;  /* 0x000000f824247210 */ /* 0x080fe20007f9e0ff */
[----:B------:R-:W-:Y:S01]  /*06a0*/  IMAD R43, R241, 0x9, RZ ;  /* 0x00000009f12b7824 */ /* 0x000fe200078e02ff */
[-C--:B------:R-:W-:Y:S01]  /*06b0*/  LEA.HI.X.SX32 R27, R27, R249.reuse, 0x1, P3 ;  /* 0x000000f91b1b7211 */ /* 0x080fe200018f0eff */
[----:B------:R-:W-:Y:S01]  /*06c0*/  IMAD R49, R241, 0x42, RZ ;  /* 0x00000042f1317824 */ /* 0x000fe200078e02ff */
[-C--:B------:R-:W-:Y:S01]  /*06d0*/  IADD3 R44, P3, R33, R248.reuse, RZ ;  /* 0x000000f8212c7210 */ /* 0x080fe20007f7e0ff */
[----:B------:R-:W-:Y:S01]  /*06e0*/  IMAD R116, R241, 0x78, RZ ;  /* 0x00000078f1747824 */ /* 0x000fe200078e02ff */
[-C--:B------:R-:W-:Y:S01]  /*06f0*/  LEA.HI.X.SX32 R33, R35, R249.reuse, 0x1, P5 ;  /* 0x000000f923217211 */ /* 0x080fe200028f0eff */
[----:B------:R-:W-:Y:S01]  /*0700*/  IMAD R40, R241, 0xe2, RZ ;  /* 0x000000e2f1287824 */ /* 0x000fe200078e02ff */
[-C--:B------:R-:W-:Y:S01]  /*0710*/  LEA.HI.X.SX32 R17, R19, R249.reuse, 0x1, P1 ;  /* 0x000000f913117211 */ /* 0x080fe200008f0eff */
        /* <DEDUP_REMOVED lines=8> */
[C---:B------:R-:W-:Y:S01]  /*07a0*/  IMAD R45, R241.reuse, 0x11, RZ ;  /* 0x00000011f12d7824 */ /* 0x040fe200078e02ff */
[-C--:B------:R-:W-:Y:S01]  /*07b0*/  IADD3 R18, P2, R18, R248.reuse, RZ ;  /* 0x000000f812127210 */ /* 0x080fe20007f5e0ff */
[----:B------:R-:W-:Y:S01]  /*07c0*/  IMAD R69, R241, 0x52, RZ ;  /* 0x00000052f1457824 */ /* 0x000fe200078e02ff */
[-C--:B------:R-:W-:Y:S01]  /*07d0*/  LEA.HI.X.SX32 R39, R51, R249.reuse, 0x1, P1 ;  /* 0x000000f933277211 */ /* 0x080fe200008f0eff */
[----:B------:R-:W-:Y:S01]  /*07e0*/  IMAD R63, R241, 0x39, RZ ;  /* 0x00000039f13f7824 */ /* 0x000fe200078e02ff */
[-C--:B------:R-:W-:Y:S01]  /*07f0*/  LEA.HI.X.SX32 R51, R43, R249.reuse, 0x1, P4 ;  /* 0x000000f92b337211 */ /* 0x080fe200020f0eff */
[----:B------:R-:W-:Y:S01]  /*0800*/  IMAD R25, R241, 0x41, RZ ;  /* 0x00000041f1197824 */ /* 0x000fe200078e02ff */
[-C--:B------:R-:W-:Y:S01]  /*0810*/  IADD3 R56, P4, R49, R248.reuse, RZ ;  /* 0x000000f831387210 */ /* 0x080fe20007f9e0ff */
[C---:B------:R-:W-:Y:S01]  /*0820*/  IMAD R42, R241.reuse, 0xf2, RZ ;  /* 0x000000f2f12a7824 */ /* 0x040fe200078e02ff */
[-C--:B------:R-:W-:Y:S01]  /*0830*/  LEA.HI.X.SX32 R19, R116, R249.reuse, 0x1, P2 ;  /* 0x000000f974137211 */ /* 0x080fe200010f0eff */
[C---:B------:R-:W-:Y:S01]  /*0840*/  IMAD R59, R241.reuse, 0x29, RZ ;  /* 0x00000029f13b7824 */ /* 0x040fe200078e02ff */
[-C--:B------:R-:W-:Y:S01]  /*0850*/  IADD3 R40, P2, R40, R248.reuse, RZ ;  /* 0x000000f828287210 */ /* 0x080fe20007f5e0ff */
[----:B------:R-:W-:Y:S01]  /*0860*/  IMAD R70, R241, 0x79, RZ ;  /* 0x00000079f1467824 */ /* 0x000fe200078e02ff */
[----:B------:R-:W-:Y:S01]  /*0870*/  IADD3 R52, P1, R93, R248, RZ ;  /* 0x000000f85d347210 */ /* 0x000fe20007f3e0ff */
[----:B------:R-:W-:Y:S01]  /*0880*/  IMAD R80, R241, 0x34, RZ ;  /* 0x00000034f1507824 */ /* 0x000fe200078e02ff */
[----:B------:R-:W-:-:S02]  /*0890*/  LEA.HI.X.SX32 R57, R57, R249, 0x1, P4 ;  /* 0x000000f939397211 */ /* 0x000fc400020f0eff */
[C---:B------:R-:W-:Y:S01]  /*08a0*/  SHF.L.U32 R77, R241.reuse, 0x1, RZ ;  /* 0x00000001f14d7819 */ /* 0x040fe200000006ff */
[----:B------:R-:W-:Y:S01]  /*08b0*/  IMAD R73, R241, 0x1a, RZ ;  /* 0x0000001af1497824 */ /* 0x000fe200078e02ff */
[-C--:B------:R-:W-:Y:S01]  /*08c0*/  IADD3 R46, P5, R41, R248.reuse, RZ ;  /* 0x000000f8292e7210 */ /* 0x080fe20007fbe0ff */
[----:B------:R-:W-:Y:S01]  /*08d0*/  IMAD R247, R241, 0x84, RZ ;  /* 0x00000084f1f77824 */ /* 0x000fe200078e02ff */
[-C--:B------:R-:W-:Y:S01]  /*08e0*/  IADD3 R62, P4, R83, R248.reuse, RZ ;  /* 0x000000f8533e7210 */ /* 0x080fe20007f9e0ff */
[----:B------:R-:W-:Y:S01]  /*08f0*/  IMAD R99, R241, 0x32, RZ ;  /* 0x00000032f1637824 */ /* 0x000fe200078e02ff */
[-C--:B------:R-:W-:Y:S01]  /*0900*/  LEA.HI.X.SX32 R41, R53, R249.reuse, 0x1, P2 ;  /* 0x000000f935297211 */ /* 0x080fe200010f0eff */
        /* <DEDUP_REMOVED lines=20> */
[C---:B------:R-:W-:Y:S01]  /*0a50*/  IMAD R81, R241.reuse, 0xa6, RZ ;  /* 0x000000a6f1517824 */ /* 0x040fe200078e02ff */
[-C--:B------:R-:W-:Y:S01]  /*0a60*/  IADD3 R72, P4, R80, R248.reuse, RZ ;  /* 0x000000f850487210 */ /* 0x080fe20007f9e0ff */
[----:B------:R-:W-:Y:S01]  /*0a70*/  IMAD R157, R241, 0x6a, RZ ;  /* 0x0000006af19d7824 */ /* 0x000fe200078e02ff */
[-C--:B------:R-:W-:Y:S01]  /*0a80*/  IADD3 R48, P6, R247, R248.reuse, RZ ;  /* 0x000000f8f7307210 */ /* 0x080fe20007fde0ff */
[----:B------:R-:W-:Y:S01]  /*0a90*/  IMAD R97, R241, 0x2a, RZ ;  /* 0x0000002af1617824 */ /* 0x000fe200078e02ff */
[-C--:B------:R-:W-:Y:S01]  /*0aa0*/  IADD3 R70, P0, R73, R248.reuse, RZ ;  /* 0x000000f849467210 */ /* 0x080fe20007f1e0ff */
[C---:B------:R-:W-:Y:S01]  /*0ab0*/  IMAD R149, R241.reuse, 0x64, RZ ;  /* 0x00000064f1957824 */ /* 0x040fe200078e02ff */
[CC--:B------:R-:W-:Y:S01]  /*0ac0*/  LEA.HI.X.SX32 R247, R241.reuse, R249.reuse, 0x1, P1 ;  /* 0x000000f9f1f77211 */ /* 0x0c0fe200008f0eff */
        /* <DEDUP_REMOVED lines=12> */
[C---:B------:R-:W-:Y:S01]  /*0b90*/  IMAD R82, R241.reuse, 0xe4, RZ ;  /* 0x000000e4f1527824 */ /* 0x040fe200078e02ff */
[-C--:B------:R-:W-:Y:S01]  /*0ba0*/  IADD3 R78, P4, R78, R248.reuse, RZ ;  /* 0x000000f84e4e7210 */ /* 0x080fe20007f9e0ff */
[C---:B------:R-:W-:Y:S01]  /*0bb0*/  IMAD R64, R241.reuse, 0x94, RZ ;  /* 0x00000094f1407824 */ /* 0x040fe200078e02ff */
        /* <DEDUP_REMOVED lines=10> */
[-C--:B------:R-:W-:Y:S01]  /*0c60*/  IADD3 R88, P1, R75, R248.reuse, RZ ;  /* 0x000000f84b587210 */ /* 0x080fe20007f3e0ff */
[C---:B------:R-:W-:Y:S01]  /*0c70*/  IMAD R164, R241.reuse, 0x4a, RZ ;  /* 0x0000004af1a47824 */ /* 0x040fe200078e02ff */
[-C--:B------:R-:W-:Y:S01]  /*0c80*/  LEA.HI.X.SX32 R75, R166, R249.reuse, 0x1, P3 ;  /* 0x000000f9a64b7211 */ /* 0x080fe200018f0eff */
[----:B------:R-:W-:Y:S01]  /*0c90*/  IMAD R143, R241, 0x54, RZ ;  /* 0x00000054f18f7824 */ /* 0x000fe200078e02ff */
        /* <DEDUP_REMOVED lines=20> */
[CC--:B------:R-:W-:Y:S01]  /*0de0*/  LEA R76, P0, R241.reuse, R248.reuse, 0x2 ;  /* 0x000000f8f14c7211 */ /* 0x0c0fe200078010ff */
[----:B------:R-:W-:Y:S01]  /*0df0*/  IMAD R125, R241, 0x1b, RZ ;  /* 0x0000001bf17d7824 */ /* 0x000fe200078e02ff */
[-C--:B------:R-:W-:Y:S01]  /*0e00*/  IADD3 R104, P4, R101, R248.reuse, RZ ;  /* 0x000000f865687210 */ /* 0x080fe20007f9e0ff */
[C---:B------:R-:W-:Y:S01]  /*0e10*/  IMAD R127, R241.reuse, 0x23, RZ ;  /* 0x00000023f17f7824 */ /* 0x040fe200078e02ff */
[-C--:B------:R-:W-:Y:S01]  /*0e20*/  LEA.HI.X.SX32 R101, R162, R249.reuse, 0x1, P5 ;  /* 0x000000f9a2657211 */ /* 0x080fe200028f0eff */
[----:B------:R-:W-:Y:S01]  /*0e30*/  IMAD R110, R241, 0xf6, RZ ;  /* 0x000000f6f16e7824 */ /* 0x000fe200078e02ff */
[-C--:B------:R-:W-:Y:S01]  /*0e40*/  IADD3 R106, P5, R85, R248.reuse, RZ ;  /* 0x000000f8556a7210 */ /* 0x080fe20007fbe0ff */
[----:B------:R-:W-:Y:S01]  /*0e50*/  IMAD R91, R241, 0x53, RZ ;  /* 0x00000053f15b7824 */ /* 0x000fe200078e02ff */
[-C--:B------:R-:W-:Y:S01]  /*0e60*/  LEA.HI.X.SX32 R77, R77, R249.reuse, 0x1, P0 ;  /* 0x000000f94d4d7211 */ /* 0x080fe200000f0eff */
        /* <DEDUP_REMOVED lines=24> */
[C---:B------:R-:W-:Y:S01]  /*0ff0*/  IMAD R138, R241.reuse, 0x98, RZ ;  /* 0x00000098f18a7824 */ /* 0x040fe200078e02ff */
[-C--:B------:R-:W-:Y:S01]  /*1000*/  IADD3 R86, P2, R86, R248.reuse, RZ ;  /* 0x000000f856567210 */ /* 0x080fe20007f5e0ff */
[C---:B------:R-:W-:Y:S01]  /*1010*/  IMAD R117, R241.reuse, 0xc8, RZ ;  /* 0x000000c8f1757824 */ /* 0x040fe200078e02ff */
        /* <DEDUP_REMOVED lines=14> */
[-C--:B------:R-:W-:Y:S01]  /*1100*/  IADD3 R102, P0, R102, R248.reuse, RZ ;  /* 0x000000f866667210 */ /* 0x080fe20007f1e0ff */
[----:B------:R-:W-:Y:S01]  /*1110*/  IMAD.SHL.U32 R147, R241, 0x4, RZ ;  /* 0x00000004f1937824 */ /* 0x000fe200078e00ff */
[-C--:B------:R-:W-:Y:S01]  /*1120*/  LEA.HI.X.SX32 R87, R87, R249.reuse, 0x1, P2 ;  /* 0x000000f957577211 */ /* 0x080fe200010f0eff */
        /* <DEDUP_REMOVED lines=66> */
[C---:B------:R-:W-:Y:S01]  /*1550*/  IMAD R202, R241.reuse, 0xfa, RZ ;  /* 0x000000faf1ca7824 */ /* 0x040fe200078e02ff */
[CC--:B------:R-:W-:Y:S01]  /*1560*/  LEA R146, P2, R241.reuse, R248.reuse, 0x3 ;  /* 0x000000f8f1927211 */ /* 0x0c0fe200078418ff */
[----:B------:R-:W-:Y:S01]  /*1570*/  IMAD R221, R241, 0xec, RZ ;  /* 0x000000ecf1dd7824 */ /* 0x000fe200078e02ff */
[-C--:B------:R-:W-:Y:S01]  /*1580*/  IADD3 R158, P5, R145, R248.reuse, RZ ;  /* 0x000000f8919e7210 */ /* 0x080fe20007fbe0ff */
[C---:B------:R-:W-:Y:S01]  /*1590*/  IMAD R185, R241.reuse, 0xf, RZ ;  /* 0x0000000ff1b97824 */ /* 0x040fe200078e02ff */
        /* <DEDUP_REMOVED lines=24> */
[----:B------:R-:W-:Y:S01]  /*1720*/  LEA.HI.X.SX32 R155, R155, R249, 0x1, P6 ;  /* 0x000000f99b9b7211 */ /* 0x000fe200030f0eff */
[C---:B------:R-:W-:Y:S01]  /*1730*/  IMAD R235, R241.reuse, 0xbc, RZ ;  /* 0x000000bcf1eb7824 */ /* 0x040fe200078e02ff */
[-C--:B------:R-:W-:Y:S01]  /*1740*/  IADD3 R166, P4, R166, R248.reuse, RZ ;  /* 0x000000f8a6a67210 */ /* 0x080fe20007f9e0ff */
[----:B------:R-:W-:Y:S01]  /*1750*/  IMAD R227, R241, 0x9e, RZ ;  /* 0x0000009ef1e37824 */ /* 0x000fe200078e02ff */
[-C--:B------:R-:W-:Y:S01]  /*1760*/  IADD3 R168, P2, R157, R248.reuse, RZ ;  /* 0x000000f89da87210 */ /* 0x080fe20007f5e0ff */
[----:B------:R-:W2:Y:S01]  /*1770*/  LDG.E.U16 R3, desc[UR48][R248.64] ;  /* 0x00000030f8037981 */ /* 0x000ea2000c1e1500 */
[----:B------:R-:W-:-:S02]  /*1780*/  IADD3 R170, P6, R159, R248, RZ ;  /* 0x000000f89faa7210 */ /* 0x000fc40007fde0ff */
[-C--:B------:R-:W-:Y:S01]  /*1790*/  LEA.HI.X.SX32 R159, R159, R249.reuse, 0x1, P5 ;  /* 0x000000f99f9f7211 */ /* 0x080fe200028f0eff */
[----:B------:R-:W-:Y:S01]  /*17a0*/  IMAD R229, R241, 0xae, RZ ;  /* 0x000000aef1e57824 */ /* 0x000fe200078e02ff */
[-C--:B------:R-:W-:Y:S01]  /*17b0*/  LEA.HI.X.SX32 R179, R179, R249.reuse, 0x1, P1 ;  /* 0x000000f9b3b37211 */ /* 0x080fe200008f0eff */
[----:B------:R-:W5:Y:S01]  /*17c0*/  LDG.E.U16 R10, desc[UR48][R10.64] ;  /* 0x000000300a0a7981 */ /* 0x000f62000c1e1500 */
[-C--:B------:R-:W-:Y:S02]  /*17d0*/  LEA.HI.X.SX32 R149, R149, R249.reuse, 0x1, P3 ;  /* 0x000000f995957211 */ /* 0x080fe400018f0eff */
[-C--:B------:R-:W-:Y:S01]  /*17e0*/  IADD3 R174, P5, R174, R248.reuse, RZ ;  /* 0x000000f8aeae7210 */ /* 0x080fe20007fbe0ff */
[----:B------:R-:W5:Y:S01]  /*17f0*/  LDG.E.U16 R20, desc[UR48][R20.64] ;  /* 0x0000003014147981 */ /* 0x000f62000c1e1500 */
[-C--:B------:R-:W-:Y:S02]  /*1800*/  IADD3 R194, P1, R183, R248.reuse, RZ ;  /* 0x000000f8b7c27210 */ /* 0x080fe40007f3e0ff */
[----:B------:R-:W-:Y:S01]  /*1810*/  LEA.HI.X.SX32 R151, R151, R249, 0x1, P0 ;  /* 0x000000f997977211 */ /* 0x000fe200000f0eff */
[----:B------:R-:W5:Y:S01]  /*1820*/  LDG.E.U16 R22, desc[UR48][R22.64] ;  /* 0x0000003016167981 */ /* 0x000f62000c1e1500 */
[----:B------:R-:W-:-:S02]  /*1830*/  IADD3 R164, P3, R164, R248, RZ ;  /* 0x000000f8a4a47210 */ /* 0x000fc40007f7e0ff */
[-C--:B------:R-:W-:Y:S01]  /*1840*/  IADD3 R156, P0, R156, R248.reuse, RZ ;  /* 0x000000f89c9c7210 */ /* 0x080fe20007f1e0ff */
[----:B------:R-:W5:Y:S01]  /*1850*/  LDG.E.U16 R12, desc[UR48][R12.64] ;  /* 0x000000300c0c7981 */ /* 0x000f62000c1e1500 */
[-C--:B------:R-:W-:Y:S02]  /*1860*/  LEA.HI.X.SX32 R167, R167, R249.reuse, 0x1, P4 ;  /* 0x000000f9a7a77211 */ /* 0x080fe400020f0eff */
[-C--:B------:R-:W-:Y:S01]  /*1870*/  LEA.HI.X.SX32 R169, R169, R249.reuse, 0x1, P2 ;  /* 0x000000f9a9a97211 */ /* 0x080fe200010f0eff */
[----:B------:R-:W5:Y:S01]  /*1880*/  LDG.E.U16 R14, desc[UR48][R14.64] ;  /* 0x000000300e0e7981 */ /* 0x000f62000c1e1500 */
[-C--:B------:R-:W-:Y:S02]  /*1890*/  IADD3 R182, P4, R182, R248.reuse, RZ ;  /* 0x000000f8b6b67210 */ /* 0x080fe40007f9e0ff */
[C---:B------:R-:W-:Y:S01]  /*18a0*/  IADD3 R184, P2, R175.reuse, R248, RZ ;  /* 0x000000f8afb87210 */ /* 0x040fe20007f5e0ff */
[----:B------:R-:W5:Y:S01]  /*18b0*/  LDG.E.U16 R30, desc[UR48][R30.64] ;  /* 0x000000301e1e7981 */ /* 0x000f62000c1e1500 */
[----:B------:R-:W-:-:S02]  /*18c0*/  LEA.HI.X.SX32 R175, R175, R249, 0x1, P5 ;  /* 0x000000f9afaf7211 */ /* 0x000fc400028f0eff */
        /* <DEDUP_REMOVED lines=12> */
[----:B------:R-:W-:Y:S01]  /*1990*/  IADD3 R198, P4, R187, R248, RZ ;  /* 0x000000f8bbc67210 */ /* 0x000fe20007f9e0ff */
[----:B------:R-:W5:Y:S01]  /*19a0*/  LDG.E.U16 R32, desc[UR48][R32.64] ;  /* 0x0000003020207981 */ /* 0x000f62000c1e1500 */
[-C--:B------:R-:W-:Y:S02]  /*19b0*/  LEA.HI.X.SX32 R189, R189, R249.reuse, 0x1, P5 ;  /* 0x000000f9bdbd7211 */ /* 0x080fe400028f0eff */
[-C--:B------:R-:W-:Y:S01]  /*19c0*/  LEA.HI.X.SX32 R201, R201, R249.reuse, 0x1, P1 ;  /* 0x000000f9c9c97211 */ /* 0x080fe200008f0eff */
[----:B------:R-:W5:Y:S01]  /*19d0*/  LDG.E.U16 R34, desc[UR48][R34.64] ;  /* 0x0000003022227981 */ /* 0x000f62000c1e1500 */
[----:B------:R-:W-:-:S02]  /*19e0*/  LEA.HI.X.SX32 R181, R181, R249, 0x1, P3 ;  /* 0x000000f9b5b57211 */ /* 0x000fc400018f0eff */
[-C--:B------:R-:W-:Y:S01]  /*19f0*/  IADD3 R206, P5, R239, R248.reuse, RZ ;  /* 0x000000f8efce7210 */ /* 0x080fe20007fbe0ff */
[----:B------:R-:W5:Y:S01]  /*1a00*/  LDG.E.U16 R36, desc[UR48][R36.64] ;  /* 0x0000003024247981 */ /* 0x000f62000c1e1500 */
[-C--:B------:R-:W-:Y:S02]  /*1a10*/  IADD3 R214, P1, R207, R248.reuse, RZ ;  /* 0x000000f8cfd67210 */ /* 0x080fe40007f3e0ff */
[-C--:B------:R-:W-:Y:S01]  /*1a20*/  LEA.HI.X.SX32 R173, R173, R249.reuse, 0x1, P0 ;  /* 0x000000f9adad7211 */ /* 0x080fe200000f0eff */
[----:B------:R-:W5:Y:S01]  /*1a30*/  LDG.E.U16 R38, desc[UR48][R38.64] ;  /* 0x0000003026267981 */ /* 0x000f62000c1e1500 */
[-C--:B------:R-:W-:Y:S02]  /*1a40*/  IADD3 R196, P3, R196, R248.reuse, RZ ;  /* 0x000000f8c4c47210 */ /* 0x080fe40007f7e0ff */
[----:B------:R-:W-:Y:S01]  /*1a50*/  IADD3 R186, P0, R186, R248, RZ ;  /* 0x000000f8baba7210 */ /* 0x000fe20007f1e0ff */
[----:B------:R-:W5:Y:S01]  /*1a60*/  LDG.E.U16 R40, desc[UR48][R40.64] ;  /* 0x0000003028287981 */ /* 0x000f62000c1e1500 */
[----:B------:R-:W-:-:S02]  /*1a70*/  LEA.HI.X.SX32 R199, R199, R249, 0x1, P4 ;  /* 0x000000f9c7c77211 */ /* 0x000fc400020f0eff */
[-C--:B------:R-:W-:Y:S01]  /*1a80*/  IADD3 R204, P4, R251, R248.reuse, RZ ;  /* 0x000000f8fbcc7210 */ /* 0x080fe20007f9e0ff */
[----:B------:R-:W5:Y:S01]  /*1a90*/  LDG.E.U16 R50, desc[UR48][R50.64] ;  /* 0x0000003032327981 */ /* 0x000f62000c1e1500 */
[-C--:B------:R-:W-:Y:S02]  /*1aa0*/  LEA.HI.X.SX32 R215, R215, R249.reuse, 0x1, P1 ;  /* 0x000000f9d7d77211 */ /* 0x080fe400008f0eff */
[-C--:B------:R-:W-:Y:S01]  /*1ab0*/  LEA.HI.X.SX32 R207, R207, R249.reuse, 0x1, P5 ;  /* 0x000000f9cfcf7211 */ /* 0x080fe200028f0eff */
[----:B------:R-:W5:Y:S01]  /*1ac0*/  LDG.E.U16 R52, desc[UR48][R52.64] ;  /* 0x0000003034347981 */ /* 0x000f62000c1e1500 */
[-C--:B------:R-:W-:Y:S02]  /*1ad0*/  LEA.HI.X.SX32 R197, R197, R249.reuse, 0x1, P3 ;  /* 0x000000f9c5c57211 */ /* 0x080fe400018f0eff */
[-C--:B------:R-:W-:Y:S01]  /*1ae0*/  IADD3 R220, P1, R211, R248.reuse, RZ ;  /* 0x000000f8d3dc7210 */ /* 0x080fe20007f3e0ff */
[----:B------:R-:W5:Y:S01]  /*1af0*/  LDG.E.U16 R54, desc[UR48][R54.64] ;  /* 0x0000003036367981 */ /* 0x000f62000c1e1500 */
[-C--:B------:R-:W-:Y:S01]  /*1b00*/  IADD3 R222, P5, R223, R248.reuse, RZ ;  /* 0x000000f8dfde7210 */ /* 0x080fe20007fbe0ff */
[----:B------:R-:W-:Y:S01]  /*1b10*/  IMAD R223, R241, 0x6e, RZ ;  /* 0x0000006ef1df7824 */ /* 0x000fe200078e02ff */
[----:B------:R-:W-:Y:S01]  /*1b20*/  LEA.HI.X.SX32 R187, R187, R249, 0x1, P0 ;  /* 0x000000f9bbbb7211 */ /* 0x000fe200000f0eff */
[----:B------:R-:W5:Y:S01]  /*1b30*/  LDG.E.U16 R56, desc[UR48][R56.64] ;  /* 0x0000003038387981 */ /* 0x000f62000c1e1500 */
[----:B------:R-:W-:-:S02]  /*1b40*/  IADD3 R212, P3, R233, R248, RZ ;  /* 0x000000f8e9d47210 */ /* 0x000fc40007f7e0ff */
[-C--:B------:R-:W-:Y:S01]  /*1b50*/  IADD3 R202, P0, R202, R248.reuse, RZ ;  /* 0x000000f8caca7210 */ /* 0x080fe20007f1e0ff */
[----:B------:R-:W5:Y:S01]  /*1b60*/  LDG.E.U16 R58, desc[UR48][R58.64] ;  /* 0x000000303a3a7981 */ /* 0x000f62000c1e1500 */
[-C--:B------:R-:W-:Y:S02]  /*1b70*/  LEA.HI.X.SX32 R205, R205, R249.reuse, 0x1, P4 ;  /* 0x000000f9cdcd7211 */ /* 0x080fe400020f0eff */
[-C--:B------:R-:W-:Y:S01]  /*1b80*/  IADD3 R218, P4, R221, R248.reuse, RZ ;  /* 0x000000f8ddda7210 */ /* 0x080fe20007f9e0ff */
[----:B------:R-:W5:Y:S01]  /*1b90*/  LDG.E.U16 R60, desc[UR48][R60.64] ;  /* 0x000000303c3c7981 */ /* 0x000f62000c1e1500 */
[-C--:B------:R-:W-:Y:S02]  /*1ba0*/  LEA.HI.X.SX32 R185, R185, R249.reuse, 0x1, P2 ;  /* 0x000000f9b9b97211 */ /* 0x080fe400010f0eff */
[-C--:B------:R-:W-:Y:S01]  /*1bb0*/  LEA.HI.X.SX32 R221, R217, R249.reuse, 0x1, P1 ;  /* 0x000000f9d9dd7211 */ /* 0x080fe200008f0eff */
[----:B------:R-:W-:Y:S01]  /*1bc0*/  IMAD R217, R241, 0x37, RZ ;  /* 0x00000037f1d97824 */ /* 0x000fe200078e02ff */
[-C--:B------:R-:W-:Y:S01]  /*1bd0*/  LEA.HI.X.SX32 R171, R171, R249.reuse, 0x1, P6 ;  /* 0x000000f9abab7211 */ /* 0x080fe200030f0eff */
[C---:B------:R-:W-:Y:S01]  /*1be0*/  IMAD R233, R241.reuse, 0xbe, RZ ;  /* 0x000000bef1e97824 */ /* 0x040fe200078e02ff */
[-C--:B------:R-:W-:Y:S01]  /*1bf0*/  IADD3 R190, P2, R190, R248.reuse, RZ ;  /* 0x000000f8bebe7210 */ /* 0x080fe20007f5e0ff */
[----:B------:R-:W-:Y:S01]  /*1c00*/  IMAD R239, R241, 0xde, RZ ;  /* 0x000000def1ef7824 */ /* 0x000fe200078e02ff */
[----:B------:R-:W-:Y:S01]  /*1c10*/  LEA.HI.X.SX32 R213, R213, R249, 0x1, P3 ;  /* 0x000000f9d5d57211 */ /* 0x000fe200018f0eff */
[----:B------:R-:W5:Y:S01]  /*1c20*/  LDG.E.U16 R62, desc[UR48][R62.64] ;  /* 0x000000303e3e7981 */ /* 0x000f62000c1e1500 */
[----:B------:R-:W-:-:S02]  /*1c30*/  IADD3 R176, P6, R176, R248, RZ ;  /* 0x000000f8b0b07210 */ /* 0x000fc40007fde0ff */
[-C--:B------:R-:W-:Y:S01]  /*1c40*/  LEA.HI.X.SX32 R203, R203, R249.reuse, 0x1, P0 ;  /* 0x000000f9cbcb7211 */ /* 0x080fe200000f0eff */
[----:B------:R-:W5:Y:S01]  /*1c50*/  LDG.E.U16 R246, desc[UR48][R246.64] ;  /* 0x00000030f6f67981 */ /* 0x000f62000c1e1500 */
[-C--:B------:R-:W-:Y:S02]  /*1c60*/  IADD3 R230, P3, R223, R248.reuse, RZ ;  /* 0x000000f8dfe67210 */ /* 0x080fe40007f7e0ff */
[-C--:B------:R-:W-:Y:S01]  /*1c70*/  IADD3 R216, P0, R231, R248.reuse, RZ ;  /* 0x000000f8e7d87210 */ /* 0x080fe20007f1e0ff */
[----:B------:R-:W5:Y:S01]  /*1c80*/  LDG.E.U16 R42, desc[UR48][R42.64] ;  /* 0x000000302a2a7981 */ /* 0x000f62000c1e1500 */
[-C--:B------:R-:W-:Y:S02]  /*1c90*/  LEA.HI.X.SX32 R191, R191, R249.reuse, 0x1, P2 ;  /* 0x000000f9bfbf7211 */ /* 0x080fe400010f0eff */
[----:B------:R-:W-:Y:S01]  /*1ca0*/  LEA.HI.X.SX32 R177, R177, R249, 0x1, P6 ;  /* 0x000000f9b1b17211 */ /* 0x000fe200030f0eff */
[----:B------:R-:W5:Y:S01]  /*1cb0*/  LDG.E.U16 R66, desc[UR48][R66.64] ;  /* 0x0000003042427981 */ /* 0x000f62000c1e1500 */
[----:B------:R-:W-:-:S02]  /*1cc0*/  IADD3 R208, P2, R237, R248, RZ ;  /* 0x000000f8edd07210 */ /* 0x000fc40007f5e0ff */
[-C--:B------:R-:W-:Y:S01]  /*1cd0*/  LEA.HI.X.SX32 R231, R217, R249.reuse, 0x1, P3 ;  /* 0x000000f9d9e77211 */ /* 0x080fe200018f0eff */
[----:B------:R-:W5:Y:S01]  /*1ce0*/  LDG.E.U16 R72, desc[UR48][R72.64] ;  /* 0x0000003048487981 */ /* 0x000f62000c1e1500 */
[-C--:B------:R-:W-:Y:S02]  /*1cf0*/  IADD3 R192, P6, R192, R248.reuse, RZ ;  /* 0x000000f8c0c07210 */ /* 0x080fe40007fde0ff */
[-C--:B------:R-:W-:Y:S01]  /*1d00*/  LEA.HI.X.SX32 R217, R223, R249.reuse, 0x1, P0 ;  /* 0x000000f9dfd97211 */ /* 0x080fe200000f0eff */
[----:B------:R-:W-:Y:S01]  /*1d10*/  IMAD R223, R241, 0x7e, RZ ;  /* 0x0000007ef1df7824 */ /* 0x000fe200078e02ff */
[-C--:B------:R-:W-:Y:S01]  /*1d20*/  LEA.HI.X.SX32 R209, R209, R249.reuse, 0x1, P2 ;  /* 0x000000f9d1d17211 */ /* 0x080fe200010f0eff */
[----:B------:R-:W5:Y:S01]  /*1d30*/  LDG.E.U16 R76, desc[UR48][R76.64] ;  /* 0x000000304c4c7981 */ /* 0x000f62000c1e1500 */
[-C--:B------:R-:W-:Y:S02]  /*1d40*/  LEA.HI.X.SX32 R193, R193, R249.reuse, 0x1, P6 ;  /* 0x000000f9c1c17211 */ /* 0x080fe400030f0eff */
[-C--:B------:R-:W-:Y:S01]  /*1d50*/  IADD3 R224, P2, R225, R248.reuse, RZ ;  /* 0x000000f8e1e07210 */ /* 0x080fe20007f5e0ff */
[----:B------:R-:W-:Y:S01]  /*1d60*/  IMAD R225, R241, 0x3f, RZ ;  /* 0x0000003ff1e17824 */ /* 0x000fe200078e02ff */
[-C--:B------:R-:W-:Y:S01]  /*1d70*/  IADD3 R210, P6, R235, R248.reuse, RZ ;  /* 0x000000f8ebd27210 */ /* 0x080fe20007fde0ff */
[----:B------:R-:W-:Y:S01]  /*1d80*/  IMAD R235, R241, 0xce, RZ ;  /* 0x000000cef1eb7824 */ /* 0x000fe200078e02ff */
[-C--:B------:R-:W-:Y:S01]  /*1d90*/  IADD3 R226, P1, R227, R248.reuse, RZ ;  /* 0x000000f8e3e27210 */ /* 0x080fe20007f3e0ff */
[----:B------:R-:W-:Y:S01]  /*1da0*/  IMAD R227, R241, 0xee, RZ ;  /* 0x000000eef1e37824 */ /* 0x000fe200078e02ff */
[----:B------:R-:W-:Y:S01]  /*1db0*/  LEA.HI.X.SX32 R219, R219, R249, 0x1, P4 ;  /* 0x000000f9dbdb7211 */ /* 0x000fe200020f0eff */
[----:B------:R-:W5:Y:S01]  /*1dc0*/  LDG.E.U16 R48, desc[UR48][R48.64] ;  /* 0x0000003030307981 */ /* 0x000f62000c1e1500 */
[----:B------:R-:W-:-:S02]  /*1dd0*/  IADD3 R236, P4, R223, R248, RZ ;  /* 0x000000f8dfec7210 */ /* 0x000fc40007f9e0ff */
[-C--:B------:R-:W-:Y:S01]  /*1de0*/  LEA.HI.X.SX32 R211, R211, R249.reuse, 0x1, P6 ;  /* 0x000000f9d3d37211 */ /* 0x080fe200030f0eff */
[----:B------:R-:W5:Y:S01]  /*1df0*/  LDG.E.U16 R64, desc[UR48][R64.64] ;  /* 0x0000003040407981 */ /* 0x000f62000c1e1500 */
[-C--:B------:R-:W-:Y:S02]  /*1e00*/  LEA.HI.X.SX32 R237, R225, R249.reuse, 0x1, P4 ;  /* 0x000000f9e1ed7211 */ /* 0x080fe400020f0eff */
[----:B------:R-:W-:Y:S01]  /*1e10*/  LEA.HI.X.SX32 R223, R223, R249, 0x1, P5 ;  /* 0x000000f9dfdf7211 */ /* 0x000fe200028f0eff */
[----:B------:R-:W5:Y:S01]  /*1e20*/  LDG.E.U16 R68, desc[UR48][R68.64] ;  /* 0x0000003044447981 */ /* 0x000f62000c1e1500 */
[-C--:B------:R-:W-:Y:S01]  /*1e30*/  IADD3 R228, P6, R229, R248.reuse, RZ ;  /* 0x000000f8e5e47210 */ /* 0x080fe20007fde0ff */
[----:B------:R-:W-:Y:S01]  /*1e40*/  IMAD R225, R241, 0x47, RZ ;  /* 0x00000047f1e17824 */ /* 0x000fe200078e02ff */
[-C--:B------:R-:W-:Y:S01]  /*1e50*/  IADD3 R232, P3, R233, R248.reuse, RZ ;  /* 0x000000f8e9e87210 */ /* 0x080fe20007f7e0ff */
[----:B------:R-:W5:Y:S01]  /*1e60*/  LDG.E.U16 R74, desc[UR48][R74.64] ;  /* 0x000000304a4a7981 */ /* 0x000f62000c1e1500 */
[-C--:B------:R-:W-:Y:S01]  /*1e70*/  IADD3 R234, P0, R235, R248.reuse, RZ ;  /* 0x000000f8ebea7210 */ /* 0x080fe20007f1e0ff */
[----:B------:R-:W-:Y:S01]  /*1e80*/  IMAD R229, R241, 0x57, RZ ;  /* 0x00000057f1e57824 */ /* 0x000fe200078e02ff */
[-C--:B------:R-:W-:Y:S01]  /*1e90*/  IADD3 R238, P4, R239, R248.reuse, RZ ;  /* 0x000000f8efee7210 */ /* 0x080fe20007f9e0ff */
[----:B------:R-:W5:Y:S01]  /*1ea0*/  LDG.E.U16 R78, desc[UR48][R78.64] ;  /* 0x000000304e4e7981 */ /* 0x000f62000c1e1500 */
[----:B------:R-:W-:Y:S01]  /*1eb0*/  IADD3 R240, P5, R227, R248, RZ ;  /* 0x000000f8e3f07210 */ /* 0x000fe20007fbe0ff */
[----:B------:R-:W-:-:S02]  /*1ec0*/  IMAD R227, R241, 0x4f, RZ ;  /* 0x0000004ff1e37824 */ /* 0x000fc400078e02ff */
[----:B------:R-:W5:Y:S01]  /*1ed0*/  LDG.E.U16 R80, desc[UR48][R80.64] ;  /* 0x0000003050507981 */ /* 0x000f62000c1e1500 */
[----:B------:R-:W-:-:S03]  /*1ee0*/  IMAD R233, R241, 0x5f, RZ ;  /* 0x0000005ff1e97824 */ /* 0x000fc600078e02ff */
[----:B------:R-:W5:Y:S01]  /*1ef0*/  LDG.E.U16 R82, desc[UR48][R82.64] ;  /* 0x0000003052527981 */ /* 0x000f62000c1e1500 */
[----:B------:R-:W-:-:S03]  /*1f00*/  IMAD R235, R241, 0x67, RZ ;  /* 0x00000067f1eb7824 */ /* 0x000fc600078e02ff */
[----:B------:R-:W5:Y:S01]  /*1f10*/  LDG.E.U16 R92, desc[UR48][R92.64] ;  /* 0x000000305c5c7981 */ /* 0x000f62000c1e1500 */
[----:B------:R-:W-:-:S03]  /*1f20*/  IMAD R239, R241, 0x6f, RZ ;  /* 0x0000006ff1ef7824 */ /* 0x000fc600078e02ff */
[----:B------:R-:W5:Y:S01]  /*1f30*/  LDG.E.U16 R96, desc[UR48][R96.64] ;  /* 0x0000003060607981 */ /* 0x000f62000c1e1500 */
[----:B------:R-:W-:-:S03]  /*1f40*/  IMAD R241, R241, 0x77, RZ ;  /* 0x00000077f1f17824 */ /* 0x000fc600078e02ff */
[----:B------:R-:W5:Y:S04]  /*1f50*/  LDG.E.U16 R98, desc[UR48][R98.64] ;  /* 0x0000003062627981 */ /* 0x000f68000c1e1500 */
[----:B------:R-:W5:Y:S04]  /*1f60*/  LDG.E.U16 R100, desc[UR48][R100.64] ;  /* 0x0000003064647981 */ /* 0x000f68000c1e1500 */
[----:B------:R-:W5:Y:S01]  /*1f70*/  LDG.E.U16 R84, desc[UR48][R84.64] ;  /* 0x0000003054547981 */ /* 0x000f62000c1e1500 */
[----:B------:R-:W-:-:S03]  /*1f80*/  LEA.HI.X.SX32 R225, R225, R249, 0x1, P2 ;  /* 0x000000f9e1e17211 */ /* 0x000fc600010f0eff */
        /* <DEDUP_REMOVED lines=12> */
[----:B------:R-:W5:Y:S04]  /*2050*/  LDG.E.U16 R108, desc[UR48][R108.64] ;  /* 0x000000306c6c7981 */ /* 0x000f68000c1e1500 */
        /* <DEDUP_REMOVED lines=59> */
[----:B------:R0:W5:Y:S04]  /*2410*/  LDG.E.U16 R188, desc[UR48][R188.64] ;  /* 0x00000030bcbc7981 */ /* 0x000168000c1e1500 */
[----:B------:R-:W5:Y:S04]  /*2420*/  LDG.E.U16 R214, desc[UR48][R214.64] ;  /* 0x00000030d6d67981 */ /* 0x000f68000c1e1500 */
[----:B------:R-:W5:Y:S01]  /*2430*/  LDG.E.U16 R220, desc[UR48][R220.64] ;  /* 0x00000030dcdc7981 */ /* 0x000f62000c1e1500 */
[----:B------:R-:W1:Y:S03]  /*2440*/  S2UR UR4, SR_CgaCtaId ;  /* 0x00000000000479c3 */ /* 0x000e660000008800 */
[----:B------:R-:W5:Y:S04]  /*2450*/  LDG.E.U16 R230, desc[UR48][R230.64] ;  /* 0x00000030e6e67981 */ /* 0x000f68000c1e1500 */
[----:B------:R-:W5:Y:S01]  /*2460*/  LDG.E.U16 R236, desc[UR48][R236.64] ;  /* 0x00000030ecec7981 */ /* 0x000f62000c1e1500 */
[----:B0-----:R-:W0:Y:S03]  /*2470*/  LDC R189, c[0x0][0x280] ;  /* 0x0000a000ffbd7b82 */ /* 0x001e260000000800 */
[----:B------:R-:W5:Y:S04]  /*2480*/  LDG.E.U16 R224, desc[UR48][R224.64] ;  /* 0x00000030e0e07981 */ /* 0x000f68000c1e1500 */
[----:B------:R-:W5:Y:S04]  /*2490*/  LDG.E.U16 R226, desc[UR48][R226.64] ;  /* 0x00000030e2e27981 */ /* 0x000f68000c1e1500 */
[----:B------:R-:W5:Y:S04]  /*24a0*/  LDG.E.U16 R228, desc[UR48][R228.64] ;  /* 0x00000030e4e47981 */ /* 0x000f68000c1e1500 */
[----:B------:R-:W5:Y:S04]  /*24b0*/  LDG.E.U16 R232, desc[UR48][R232.64] ;  /* 0x00000030e8e87981 */ /* 0x000f68000c1e1500 */
[----:B------:R-:W5:Y:S04]  /*24c0*/  LDG.E.U16 R234, desc[UR48][R234.64] ;  /* 0x00000030eaea7981 */ /* 0x000f68000c1e1500 */
[----:B------:R-:W5:Y:S04]  /*24d0*/  LDG.E.U16 R238, desc[UR48][R238.64] ;  /* 0x00000030eeee7981 */ /* 0x000f68000c1e1500 */
[----:B------:R-:W5:Y:S01]  /*24e0*/  LDG.E.U16 R240, desc[UR48][R240.64] ;  /* 0x00000030f0f07981 */ /* 0x000f62000c1e1500 */
[----:B------:R-:W-:Y:S01]  /*24f0*/  UMOV UR6, 0x400 ;  /* 0x0000040000067882 */ /* 0x000fe20000000000 */
[C---:B------:R-:W-:Y:S01]  /*2500*/  IMAD.SHL.U32 R198, R0.reuse, 0x2, RZ ;  /* 0x0000000200c67824 */ /* 0x040fe200078e00ff */
[----:B-1----:R-:W-:Y:S01]  /*2510*/  ULEA UR6, UR4, UR6, 0x18 ;  /* 0x0000000604067291 */ /* 0x002fe2000f8ec03f */
[----:B------:R-:W-:-:S04]  /*2520*/  SHF.L.U32 R11, R0, 0x8, RZ ;  /* 0x00000008000b7819 */ /* 0x000fc800000006ff */
[----:B------:R-:W-:-:S05]  /*2530*/  LOP3.LUT R11, R11, 0xc07e, R198, 0xc8, !PT ;  /* 0x0000c07e0b0b7812 */ /* 0x000fca00078ec8c6 */
[----:B--2---:R1:W-:Y:S04]  /*2540*/  STS.U16 [R11+UR6], R3 ;  /* 0x000000030b007988 */ /* 0x0043e80008000406 */
[----:B------:R2:W-:Y:S01]  /*2550*/  STS.U16 [R11+UR6+0x400], R5 ;  /* 0x000400050b007988 */ /* 0x0005e20008000406 */
[----:B-1----:R-:W-:-:S03]  /*2560*/  LOP3.LUT R3, R11, 0x10, RZ, 0x3c, !PT ;  /* 0x000000100b037812 */ /* 0x002fc600078e3cff */
[----:B----4-:R-:W-:Y:S01]  /*2570*/  STS.U16 [R11+UR6+0x800], R4 ;  /* 0x000800040b007988 */ /* 0x010fe20008000406 */
[----:B--2---:R-:W-:-:S03]  /*2580*/  LOP3.LUT R5, R11, 0x20, RZ, 0x3c, !PT ;  /* 0x000000200b057812 */ /* 0x004fc600078e3cff */
[----:B---3--:R-:W-:Y:S01]  /*2590*/  STS.U16 [R11+UR6+0x1000], R245 ;  /* 0x001000f50b007988 */ /* 0x008fe20008000406 */
[----:B0-----:R-:W-:-:S03]  /*25a0*/  ISETP.GE.AND P0, PT, R189, 0x1, PT ;  /* 0x00000001bd00780c */ /* 0x001fc60003f06270 */
[----:B------:R-:W-:Y:S04]  /*25b0*/  STS.U16 [R11+UR6+0x2000], R244 ;  /* 0x002000f40b007988 */ /* 0x000fe80008000406 */
[----:B------:R-:W-:Y:S04]  /*25c0*/  STS.U16 [R11+UR6+0x2400], R243 ;  /* 0x002400f30b007988 */ /* 0x000fe80008000406 */
[----:B-----5:R-:W-:Y:S04]  /*25d0*/  STS.U16 [R11+UR6+0x1400], R242 ;  /* 0x001400f20b007988 */ /* 0x020fe80008000406 */
[----:B------:R-:W-:Y:S04]  /*25e0*/  STS.U16 [R11+UR6+0x2800], R9 ;  /* 0x002800090b007988 */ /* 0x000fe80008000406 */
        /* <DEDUP_REMOVED lines=23> */
[----:B------:R0:W-:Y:S04]  /*2760*/  STS.U16 [R3+UR6+0x3c80], R42 ;  /* 0x003c802a03007988 */ /* 0x0001e80008000406 */
[----:B------:R-:W-:Y:S04]  /*2770*/  STS.U16 [R5+UR6+0x500], R8 ;  /* 0x0005000805007988 */ /* 0x000fe80008000406 */
[----:B------:R-:W-:Y:S01]  /*2780*/  STS.U16 [R5+UR6+0x900], R66 ;  /* 0x0009004205007988 */ /* 0x000fe20008000406 */
[----:B0-----:R-:W-:-:S03]  /*2790*/  LOP3.LUT R3, R11, 0x30, RZ, 0x3c, !PT ;  /* 0x000000300b037812 */ /* 0x001fc600078e3cff */
        /* <DEDUP_REMOVED lines=48> */
[----:B------:R1:W-:Y:S01]  /*2aa0*/  STS.U16 [R3+UR6+0x280], R6 ;  /* 0x0002800603007988 */ /* 0x0003e20008000406 */
[----:B0-----:R-:W-:-:S02]  /*2ab0*/  LOP3.LUT R5, R11, 0x60, RZ, 0x3c, !PT ;  /* 0x000000600b057812 */ /* 0x001fc400078e3cff */
[----:B------:R-:W-:Y:S01]  /*2ac0*/  LOP3.LUT R11, R11, 0x70, RZ, 0x3c, !PT ;  /* 0x000000700b0b7812 */ /* 0x000fe200078e3cff */
        /* <DEDUP_REMOVED lines=30> */
[----:B------:R0:W-:Y:S01]  /*2cb0*/  STS.U16 [R5+UR6+0x3f00], R222 ;  /* 0x003f00de05007988 */ /* 0x0001e20008000406 */
[----:B------:R-:W-:-:S03]  /*2cc0*/  MOV R8, 0x3f800000 ;  /* 0x3f80000000087802 */ /* 0x000fc60000000f00 */
[----:B------:R-:W-:Y:S01]  /*2cd0*/  STS.U16 [R11+UR6+0x380], R170 ;  /* 0x000380aa0b007988 */ /* 0x000fe20008000406 */
[----:B-1----:R-:W-:-:S03]  /*2ce0*/  IMAD.MOV.U32 R6, RZ, RZ, -0x800000 ;  /* 0xff800000ff067424 */ /* 0x002fc600078e00ff */
[----:B------:R-:W-:Y:S01]  /*2cf0*/  STS.U16 [R11+UR6+0x780], R184 ;  /* 0x000780b80b007988 */ /* 0x000fe20008000406 */
[----:B------:R-:W-:-:S03]  /*2d00*/  MOV R4, 0xff800000 ;  /* 0xff80000000047802 */ /* 0x000fc60000000f00 */
[----:B------:R-:W-:Y:S01]  /*2d10*/  STS.U16 [R11+UR6+0xb80], R194 ;  /* 0x000b80c20b007988 */ /* 0x000fe20008000406 */
[----:B0-----:R-:W-:-:S03]  /*2d20*/  IMAD.MOV.U32 R5, RZ, RZ, -0x800000 ;  /* 0xff800000ff057424 */ /* 0x001fc600078e00ff */
[----:B------:R-:W-:Y:S01]  /*2d30*/  STS.U16 [R11+UR6+0xf80], R199 ;  /* 0x000f80c70b007988 */ /* 0x000fe20008000406 */
[----:B------:R-:W-:-:S03]  /*2d40*/  MOV R3, 0xff800000 ;  /* 0xff80000000037802 */ /* 0x000fc60000000f00 */
[----:B------:R-:W-:Y:S01]  /*2d50*/  STS.U16 [R11+UR6+0x1380], R214 ;  /* 0x001380d60b007988 */ /* 0x000fe20008000406 */
[----:B------:R-:W-:-:S03]  /*2d60*/  IMAD.MOV.U32 R9, RZ, RZ, 0x3f800000 ;  /* 0x3f800000ff097424 */ /* 0x000fc600078e00ff */
[----:B------:R-:W-:Y:S01]  /*2d70*/  STS.U16 [R11+UR6+0x1780], R220 ;  /* 0x001780dc0b007988 */ /* 0x000fe20008000406 */
[----:B------:R-:W-:-:S03]  /*2d80*/  IMAD.MOV.U32 R10, RZ, RZ, 0x3f800000 ;  /* 0x3f800000ff0a7424 */ /* 0x000fc600078e00ff */
[----:B------:R-:W-:Y:S01]  /*2d90*/  STS.U16 [R11+UR6+0x1b80], R230 ;  /* 0x001b80e60b007988 */ /* 0x000fe20008000406 */
[----:B------:R-:W-:-:S03]  /*2da0*/  CS2R R88, SRZ ;  /* 0x0000000000587805 */ /* 0x000fc6000001ff00 */
[----:B------:R-:W-:Y:S01]  /*2db0*/  STS.U16 [R11+UR6+0x1f80], R236 ;  /* 0x001f80ec0b007988 */ /* 0x000fe20008000406 */
[----:B------:R-:W-:-:S03]  /*2dc0*/  CS2R R90, SRZ ;  /* 0x00000000005a7805 */ /* 0x000fc6000001ff00 */
[----:B------:R0:W-:Y:S01]  /*2dd0*/  STS.U16 [R11+UR6+0x3f80], R188 ;  /* 0x003f80bc0b007988 */ /* 0x0001e20008000406 */
[----:B------:R-:W-:-:S03]  /*2de0*/  CS2R R92, SRZ ;  /* 0x00000000005c7805 */ /* 0x000fc6000001ff00 */
[----:B------:R1:W-:Y:S01]  /*2df0*/  STS.U16 [R11+UR6+0x2380], R224 ;  /* 0x002380e00b007988 */ /* 0x0003e20008000406 */
[----:B------:R-:W-:-:S03]  /*2e00*/  CS2R R94, SRZ ;  /* 0x00000000005e7805 */ /* 0x000fc6000001ff00 */
[----:B------:R1:W-:Y:S01]  /*2e10*/  STS.U16 [R11+UR6+0x2780], R226 ;  /* 0x002780e20b007988 */ /* 0x0003e20008000406 */
[----:B------:R-:W-:-:S03]  /*2e20*/  CS2R R96, SRZ ;  /* 0x0000000000607805 */ /* 0x000fc6000001ff00 */
[----:B------:R1:W-:Y:S01]  /*2e30*/  STS.U16 [R11+UR6+0x2b80], R228 ;  /* 0x002b80e40b007988 */ /* 0x0003e20008000406 */
[----:B0-----:R-:W-:-:S03]  /*2e40*/  MOV R188, 0x3f800000 ;  /* 0x3f80000000bc7802 */ /* 0x001fc60000000f00 */
[----:B------:R1:W-:Y:S01]  /*2e50*/  STS.U16 [R11+UR6+0x2f80], R232 ;  /* 0x002f80e80b007988 */ /* 0x0003e20008000406 */
[----:B------:R-:W-:-:S03]  /*2e60*/  CS2R R98, SRZ ;  /* 0x0000000000627805 */ /* 0x000fc6000001ff00 */
[----:B------:R1:W-:Y:S01]  /*2e70*/  STS.U16 [R11+UR6+0x3380], R234 ;  /* 0x003380ea0b007988 */ /* 0x0003e20008000406 */
[----:B------:R-:W-:-:S03]  /*2e80*/  CS2R R100, SRZ ;  /* 0x0000000000647805 */ /* 0x000fc6000001ff00 */
[----:B------:R1:W-:Y:S01]  /*2e90*/  STS.U16 [R11+UR6+0x3780], R238 ;  /* 0x003780ee0b007988 */ /* 0x0003e20008000406 */
[----:B------:R-:W-:-:S03]  /*2ea0*/  CS2R R102, SRZ ;  /* 0x0000000000667805 */ /* 0x000fc6000001ff00 */
[----:B------:R1:W-:Y:S01]  /*2eb0*/  STS.U16 [R11+UR6+0x3b80], R240 ;  /* 0x003b80f00b007988 */ /* 0x0003e20008000406 */
[----:B------:R-:W-:Y:S02]  /*2ec0*/  CS2R R104, SRZ ;  /* 0x0000000000687805 */ /* 0x000fe4000001ff00 */
[----:B------:R-:W-:Y:S02]  /*2ed0*/  CS2R R106, SRZ ;  /* 0x00000000006a7805 */ /* 0x000fe4000001ff00 */
[----:B------:R-:W-:Y:S02]  /*2ee0*/  CS2R R108, SRZ ;  /* 0x00000000006c7805 */ /* 0x000fe4000001ff00 */
[----:B------:R-:W-:Y:S02]  /*2ef0*/  CS2R R110, SRZ ;  /* 0x00000000006e7805 */ /* 0x000fe4000001ff00 */
[----:B------:R-:W-:Y:S02]  /*2f00*/  CS2R R112, SRZ ;  /* 0x0000000000707805 */ /* 0x000fe4000001ff00 */
[----:B------:R-:W-:-:S02]  /*2f10*/  CS2R R114, SRZ ;  /* 0x0000000000727805 */ /* 0x000fc4000001ff00 */
        /* <DEDUP_REMOVED lines=50> */
[C---:B------:R-:W-:Y:S01]  /*3240*/  SHF.L.U32 R192, R0.reuse, 0x7, RZ ;  /* 0x0000000700c07819 */ /* 0x040fe200000006ff */
[C---:B------:R-:W-:Y:S01]  /*3250*/  IMAD.SHL.U32 R191, R0.reuse, 0x8, RZ ;  /* 0x0000000800bf7824 */ /* 0x040fe200078e00ff */
[----:B------:R-:W-:Y:S01]  /*3260*/  LOP3.LUT R12, R0, 0xf, RZ, 0xc0, !PT ;  /* 0x0000000f000c7812 */ /* 0x000fe200078ec0ff */
[----:B-1----:R-:W-:Y:S06]  /*3270*/  @!P0 BRA `(.L_x_0) ;  /* 0x0000002000e48947 */ /* 0x002fec0003800000 */
[----:B------:R-:W0:Y:S01]  /*3280*/  LDC.64 R6, c[0x0][0x250] ;  /* 0x00009400ff067b82 */ /* 0x000e220000000a00 */
[C---:B------:R-:W-:Y:S01]  /*3290*/  LOP3.LUT P0, RZ, R0.reuse, 0x80, RZ, 0xc0, !PT ;  /* 0x0000008000ff7812 */ /* 0x040fe2000780c0ff */
[----:B------:R-:W-:Y:S01]  /*32a0*/  ULDC UR4, c[0x0][0x258] ;  /* 0x0000960000047ab9 */ /* 0x000fe20000000800 */
[----:B------:R-:W-:Y:S01]  /*32b0*/  LOP3.LUT R190, R0, 0x40, RZ, 0xc0, !PT ;  /* 0x0000004000be7812 */ /* 0x000fe200078ec0ff */
[----:B------:R-:W-:Y:S01]  /*32c0*/  ULDC.64 UR8, c[0x0][0x218] ;  /* 0x0000860000087ab9 */ /* 0x000fe20000000a00 */
[----:B------:R-:W-:Y:S01]  /*32d0*/  SEL R3, RZ, 0x90, !P0 ;  /* 0x00000090ff037807 */ /* 0x000fe20004000000 */
[----:B------:R-:W-:Y:S01]  /*32e0*/  ULDC.64 UR10, c[0x0][0x220] ;  /* 0x00008800000a7ab9 */ /* 0x000fe20000000a00 */
[----:B------:R-:W-:Y:S01]  /*32f0*/  SHF.R.U32.HI R4, RZ, 0x5, R0 ;  /* 0x00000005ff047819 */ /* 0x000fe20000011600 */
[----:B------:R-:W1:Y:S01]  /*3300*/  LDC.64 R10, c[0x0][0x260] ;  /* 0x00009800ff0a7b82 */ /* 0x000e620000000a00 */
[----:B------:R-:W-:Y:S01]  /*3310*/  LOP3.LUT R3, R3, 0x7e, R198, 0x78, !PT ;  /* 0x0000007e03037812 */ /* 0x000fe200078e78c6 */
[----:B------:R-:W-:Y:S01]  /*3320*/  IMAD.MOV.U32 R202, RZ, RZ, -0x800000 ;  /* 0xff800000ffca7424 */ /* 0x000fe200078e00ff */
[----:B------:R-:W-:Y:S01]  /*3330*/  SHF.R.U32.HI R15, RZ, 0x7, R0 ;  /* 0x00000007ff0f7819 */ /* 0x000fe20000011600 */
[----:B------:R-:W-:Y:S01]  /*3340*/  IMAD.MOV.U32 R199, RZ, RZ, RZ ;  /* 0x000000ffffc77224 */ /* 0x000fe200078e00ff */
[----:B------:R-:W-:Y:S01]  /*3350*/  LEA R190, R190, R3, 0x5 ;  /* 0x00000003bebe7211 */ /* 0x000fe200078e28ff */
[----:B------:R-:W-:Y:S01]  /*3360*/  IMAD.MOV.U32 R197, RZ, RZ, -0x800000 ;  /* 0xff800000ffc57424 */ /* 0x000fe200078e00ff */
[----:B------:R-:W-:Y:S01]  /*3370*/  LOP3.LUT R3, R0, 0x7f, RZ, 0xc0, !PT ;  /* 0x0000007f00037812 */ /* 0x000fe200078ec0ff */
[----:B------:R-:W2:Y:S01]  /*3380*/  LDC R16, c[0x0][0x268] ;  /* 0x00009a00ff107b82 */ /* 0x000ea20000000800 */
[----:B------:R-:W-:-:S02]  /*3390*/  R2UR UR7, R4 ;  /* 0x00000000040772ca */ /* 0x000fc400000e0000 */
[----:B------:R-:W-:Y:S02]  /*33a0*/  CS2R R88, SRZ ;  /* 0x0000000000587805 */ /* 0x000fe4000001ff00 */
[--C-:B------:R-:W-:Y:S01]  /*33b0*/  SHF.R.S32.HI R17, RZ, 0x6, R0.reuse ;  /* 0x00000006ff117819 */ /* 0x100fe20000011400 */
[----:B------:R-:W-:Y:S01]  /*33c0*/  IMAD R4, R3, UR4, RZ ;  /* 0x0000000403047c24 */ /* 0x000fe2000f8e02ff */
[----:B------:R-:W-:Y:S01]  /*33d0*/  SHF.R.U32.HI R13, RZ, 0x4, R0 ;  /* 0x00000004ff0d7819 */ /* 0x000fe20000011600 */
[----:B------:R-:W-:Y:S01]  /*33e0*/  UMOV UR4, URZ ;  /* 0x0000003f00047c82 */ /* 0x000fe20008000000 */
[----:B------:R-:W-:Y:S01]  /*33f0*/  MOV R193, RZ ;  /* 0x000000ff00c17202 */ /* 0x000fe20000000f00 */
[----:B0-----:R-:W-:Y:S01]  /*3400*/  IMAD R6, R6, UR5, RZ ;  /* 0x0000000506067c24 */ /* 0x001fe2000f8e02ff */
[----:B------:R-:W-:Y:S01]  /*3410*/  MOV R188, 0x3f800000 ;  /* 0x3f80000000bc7802 */ /* 0x000fe20000000f00 */
[----:B------:R-:W-:Y:S01]  /*3420*/  IMAD.SHL.U32 R8, R4, 0x2, RZ ;  /* 0x0000000204087824 */ /* 0x000fe200078e00ff */
[----:B------:R-:W-:Y:S01]  /*3430*/  MOV R201, 0xff800000 ;  /* 0xff80000000c97802 */ /* 0x000fe20000000f00 */
[C---:B------:R-:W-:Y:S01]  /*3440*/  IMAD.SHL.U32 R3, R6.reuse, 0x2, RZ ;  /* 0x0000000206037824 */ /* 0x040fe200078e00ff */
[----:B------:R-:W-:Y:S01]  /*3450*/  MOV R200, 0xff800000 ;  /* 0xff80000000c87802 */ /* 0x000fe20000000f00 */
[----:B------:R-:W-:Y:S01]  /*3460*/  IMAD.HI R6, R6, 0x2, RZ ;  /* 0x0000000206067827 */ /* 0x000fe200078e02ff */
[----:B------:R-:W-:-:S02]  /*3470*/  CS2R R90, SRZ ;  /* 0x00000000005a7805 */ /* 0x000fc4000001ff00 */
[----:B------:R-:W-:Y:S02]  /*3480*/  CS2R R92, SRZ ;  /* 0x00000000005c7805 */ /* 0x000fe4000001ff00 */
[----:B------:R-:W-:Y:S01]  /*3490*/  IADD3 R171, P0, P1, R8, UR8, R3 ;  /* 0x0000000808ab7c10 */ /* 0x000fe2000f91e003 */
[----:B-1----:R-:W-:Y:S01]  /*34a0*/  IMAD R10, R10, UR5, RZ ;  /* 0x000000050a0a7c24 */ /* 0x002fe2000f8e02ff */
[----:B------:R-:W-:Y:S01]  /*34b0*/  SGXT R8, R17, 0x1 ;  /* 0x000000011108781a */ /* 0x000fe20000000200 */
[----:B------:R-:W-:Y:S01]  /*34c0*/  IMAD R9, R12, R11, RZ ;  /* 0x0000000b0c097224 */ /* 0x000fe200078e02ff */
[----:B------:R-:W-:Y:S01]  /*34d0*/  SGXT.U32 R12, R15, 0x1 ;  /* 0x000000010f0c781a */ /* 0x000fe20000000000 */
[----:B------:R-:W-:Y:S01]  /*34e0*/  UIADD3 UR8, UR6, 0x10000, URZ ;  /* 0x0001000006087890 */ /* 0x000fe2000fffe03f */
[C---:B------:R-:W-:Y:S01]  /*34f0*/  SHF.L.U32 R5, R10.reuse, 0x1, RZ ;  /* 0x000000010a057819 */ /* 0x040fe200000006ff */
[----:B------:R-:W-:Y:S01]  /*3500*/  IMAD.HI R10, R10, 0x2, RZ ;  /* 0x000000020a0a7827 */ /* 0x000fe200078e02ff */
[----:B------:R-:W-:Y:S01]  /*3510*/  SHF.L.U32 R14, R9, 0x1, RZ ;  /* 0x00000001090e7819 */ /* 0x000fe200000006ff */
[----:B------:R-:W-:Y:S01]  /*3520*/  USHF.R.U32.HI UR8, URZ, 0x4, UR8 ;  /* 0x000000043f087899 */ /* 0x000fe20008011608 */
[----:B------:R-:W-:Y:S01]  /*3530*/  LOP3.LUT R15, R8, 0x90, RZ, 0xc0, !PT ;  /* 0x00000090080f7812 */ /* 0x000fe200078ec0ff */
[----:B------:R-:W-:Y:S01]  /*3540*/  IMAD R12, R12, R7, RZ ;  /* 0x000000070c0c7224 */ /* 0x000fe200078e02ff */
[----:B------:R-:W-:Y:S01]  /*3550*/  IADD3 R24, P2, P3, R14, UR10, R5 ;  /* 0x0000000a0e187c10 */ /* 0x000fe2000fb5e005 */
[----:B------:R-:W-:Y:S01]  /*3560*/  IMAD.HI R5, R4, 0x2, RZ ;  /* 0x0000000204057827 */ /* 0x000fe200078e02ff */
[----:B------:R-:W-:Y:S01]  /*3570*/  LOP3.LUT R198, R15, 0x17e, R198, 0x78, !PT ;  /* 0x0000017e0fc67812 */ /* 0x000fe200078e78c6 */
[----:B------:R-:W-:Y:S01]  /*3580*/  USGXT.U32 UR34, UR8, 0xe ;  /* 0x0000000e0822789a */ /* 0x000fe20008000000 */
[----:B------:R-:W-:Y:S01]  /*3590*/  LEA R4, R7, R12, 0x1 ;  /* 0x0000000c07047211 */ /* 0x000fe200078e08ff */
[----:B------:R-:W-:Y:S01]  /*35a0*/  IMAD.HI R9, R9, 0x2, RZ ;  /* 0x0000000209097827 */ /* 0x000fe200078e02ff */
[----:B------:R-:W-:Y:S01]  /*35b0*/  IADD3.X R15, R5, UR9, R6, P0, P1 ;  /* 0x00000009050f7c10 */ /* 0x000fe200087e2406 */
[----:B------:R-:W-:Y:S01]  /*35c0*/  UIADD3 UR42, UP0, UR34, 0x2, URZ ;  /* 0x00000002222a7890 */ /* 0x000fe2000ff1e03f */
[----:B------:R-:W-:-:S02]  /*35d0*/  LEA R8, R7, R4, 0x1 ;  /* 0x0000000407087211 */ /* 0x000fc400078e08ff */
[----:B------:R-:W-:Y:S02]  /*35e0*/  CS2R R94, SRZ ;  /* 0x00000000005e7805 */ /* 0x000fe4000001ff00 */
[----:B------:R-:W-:Y:S01]  /*35f0*/  SGXT.U32 R3, R13, 0x4 ;  /* 0x000000040d03781a */ /* 0x000fe20000000000 */
[----:B------:R-:W-:Y:S01]  /*3600*/  UIADD3.X UR43, UR4, 0x40000040, URZ, UP0, !UPT ;  /* 0x40000040042b7890 */ /* 0x000fe200087fe43f */
[----:B------:R-:W-:Y:S02]  /*3610*/  LEA R6, R7, R8, 0x1 ;  /* 0x0000000807067211 */ /* 0x000fe400078e08ff */
[----:B------:R-:W-:Y:S02]  /*3620*/  CS2R R96, SRZ ;  /* 0x0000000000607805 */ /* 0x000fe4000001ff00 */
[----:B------:R-:W-:Y:S01]  /*3630*/  IADD3.X R26, R9, UR11, R10, P2, P3 ;  /* 0x0000000b091a7c10 */ /* 0x000fe200097e640a */
[----:B--2---:R-:W-:Y:S01]  /*3640*/  IMAD R13, R3, R16, RZ ;  /* 0x00000010030d7224 */ /* 0x004fe200078e02ff */
[----:B------:R-:W-:-:S02]  /*3650*/  LEA R184, P2, R4, R171, 0x1 ;  /* 0x000000ab04b87211 */ /* 0x000fc400078408ff */
[----:B------:R-:W-:Y:S02]  /*3660*/  CS2R R98, SRZ ;  /* 0x0000000000627805 */ /* 0x000fe4000001ff00 */
[C---:B------:R-:W-:Y:S01]  /*3670*/  LEA R10, R7.reuse, R6, 0x1 ;  /* 0x00000006070a7211 */ /* 0x040fe200078e08ff */
[----:B------:R-:W-:Y:S01]  /*3680*/  IMAD R5, R16, 0x10, R13 ;  /* 0x0000001010057824 */ /* 0x000fe200078e020d */
[----:B------:R-:W-:Y:S02]  /*3690*/  LEA.HI.X.SX32 R185, R4, R15, 0x1, P2 ;  /* 0x0000000f04b97211 */ /* 0x000fe400010f0eff */
[----:B------:R-:W-:Y:S02]  /*36a0*/  CS2R R100, SRZ ;  /* 0x0000000000647805 */ /* 0x000fe4000001ff00 */
[----:B------:R-:W-:Y:S01]  /*36b0*/  LEA R186, P1, R12, R171, 0x1 ;  /* 0x000000ab0cba7211 */ /* 0x000fe200078208ff */
[----:B------:R-:W-:Y:S01]  /*36c0*/  IMAD R9, R16, 0x10, R5 ;  /* 0x0000001010097824 */ /* 0x000fe200078e0205 */
[----:B------:R-:W-:-:S02]  /*36d0*/  LEA R4, R7, R10, 0x1 ;  /* 0x0000000a07047211 */ /* 0x000fc400078e08ff */
[----:B------:R-:W-:Y:S02]  /*36e0*/  CS2R R102, SRZ ;  /* 0x0000000000667805 */ /* 0x000fe4000001ff00 */
[----:B------:R-:W-:Y:S02]  /*36f0*/  LEA.HI.X.SX32 R187, R12, R15, 0x1, P1 ;  /* 0x0000000f0cbb7211 */ /* 0x000fe400008f0eff */
[----:B------:R-:W-:Y:S02]  /*3700*/  CS2R R104, SRZ ;  /* 0x0000000000687805 */ /* 0x000fe4000001ff00 */
[----:B------:R-:W-:Y:S01]  /*3710*/  LEA R180, P1, R8, R171, 0x1 ;  /* 0x000000ab08b47211 */ /* 0x000fe200078208ff */
[----:B------:R-:W-:Y:S01]  /*3720*/  IMAD R12, R7, 0x2, R4 ;  /* 0x00000002070c7824 */ /* 0x000fe200078e0204 */
[----:B------:R-:W-:Y:S02]  /*3730*/  LEA R14, R16, R9, 0x4 ;  /* 0x00000009100e7211 */ /* 0x000fe400078e20ff */
[----:B------:R-:W-:-:S02]  /*3740*/  CS2R R106, SRZ ;  /* 0x00000000006a7805 */ /* 0x000fc4000001ff00 */
[----:B------:R-:W-:Y:S02]  /*3750*/  LEA R178, P2, R6, R171, 0x1 ;  /* 0x000000ab06b27211 */ /* 0x000fe400078408ff */
[----:B------:R-:W-:Y:S02]  /*3760*/  CS2R R108, SRZ ;  /* 0x00000000006c7805 */ /* 0x000fe4000001ff00 */
[----:B------:R-:W-:Y:S02]  /*3770*/  LEA R3, R7, R12, 0x1 ;  /* 0x0000000c07037211 */ /* 0x000fe400078e08ff */
[----:B------:R-:W-:Y:S02]  /*3780*/  CS2R R110, SRZ ;  /* 0x00000000006e7805 */ /* 0x000fe4000001ff00 */
[----:B------:R-:W-:Y:S02]  /*3790*/  LEA.HI.X.SX32 R181, R8, R15, 0x1, P1 ;  /* 0x0000000f08b57211 */ /* 0x000fe400008f0eff */
[----:B------:R-:W-:-:S02]  /*37a0*/  CS2R R112, SRZ ;  /* 0x0000000000707805 */ /* 0x000fc4000001ff00 */
[----:B------:R-:W-:Y:S02]  /*37b0*/  LEA R8, R16, R14, 0x4 ;  /* 0x0000000e10087211 */ /* 0x000fe400078e20ff */
[----:B------:R-:W-:Y:S02]  /*37c0*/  CS2R R114, SRZ ;  /* 0x0000000000727805 */ /* 0x000fe4000001ff00 */
[----:B------:R-:W-:Y:S02]  /*37d0*/  LEA R170, P4, R3, R171, 0x1 ;  /* 0x000000ab03aa7211 */ /* 0x000fe400078808ff */
[----:B------:R-:W-:Y:S02]  /*37e0*/  CS2R R116, SRZ ;  /* 0x0000000000747805 */ /* 0x000fe4000001ff00 */
[----:B------:R-:W-:Y:S02]  /*37f0*/  LEA.HI.X.SX32 R179, R6, R15, 0x1, P2 ;  /* 0x0000000f06b37211 */ /* 0x000fe400010f0eff */
[----:B------:R-:W-:-:S02]  /*3800*/  CS2R R118, SRZ ;  /* 0x0000000000767805 */ /* 0x000fc4000001ff00 */
[-C--:B------:R-:W-:Y:S02]  /*3810*/  LEA R176, P1, R10, R171.reuse, 0x1 ;  /* 0x000000ab0ab07211 */ /* 0x080fe400078208ff */
[----:B------:R-:W-:Y:S02]  /*3820*/  CS2R R120, SRZ ;  /* 0x0000000000787805 */ /* 0x000fe4000001ff00 */
[-C--:B------:R-:W-:Y:S02]  /*3830*/  LEA R174, P2, R4, R171.reuse, 0x1 ;  /* 0x000000ab04ae7211 */ /* 0x080fe400078408ff */
[----:B------:R-:W-:Y:S02]  /*3840*/  CS2R R122, SRZ ;  /* 0x00000000007a7805 */ /* 0x000fe4000001ff00 */
[----:B------:R-:W-:Y:S02]  /*3850*/  LEA R172, P3, R12, R171, 0x1 ;  /* 0x000000ab0cac7211 */ /* 0x000fe400078608ff */
[----:B------:R-:W-:-:S02]  /*3860*/  CS2R R124, SRZ ;  /* 0x00000000007c7805 */ /* 0x000fc4000001ff00 */
[-C--:B------:R-:W-:Y:S01]  /*3870*/  LEA.HI.X.SX32 R171, R3, R15.reuse, 0x1, P4 ;  /* 0x0000000f03ab7211 */ /* 0x080fe200020f0eff */
[----:B------:R-:W-:Y:S01]  /*3880*/  IMAD R3, R16, 0x10, R8 ;  /* 0x0000001010037824 */ /* 0x000fe200078e0208 */
[----:B------:R-:W-:Y:S02]  /*3890*/  LEA R182, P0, R13, R24, 0x1 ;  /* 0x000000180db67211 */ /* 0x000fe400078008ff */
[----:B------:R-:W-:Y:S02]  /*38a0*/  CS2R R126, SRZ ;  /* 0x00000000007e7805 */ /* 0x000fe4000001ff00 */
[-C--:B------:R-:W-:Y:S01]  /*38b0*/  LEA.HI.X.SX32 R177, R10, R15.reuse, 0x1, P1 ;  /* 0x0000000f0ab17211 */ /* 0x080fe200008f0eff */
[----:B------:R-:W-:Y:S01]  /*38c0*/  IMAD.MOV.U32 R10, RZ, RZ, 0x3f800000 ;  /* 0x3f800000ff0a7424 */ /* 0x000fe200078e00ff */
[----:B------:R-:W-:Y:S02]  /*38d0*/  LEA.HI.X.SX32 R175, R4, R15, 0x1, P2 ;  /* 0x0000000f04af7211 */ /* 0x000fe400010f0eff */
[----:B------:R-:W-:-:S02]  /*38e0*/  CS2R R128, SRZ ;  /* 0x0000000000807805 */ /* 0x000fc4000001ff00 */
[----:B------:R-:W-:Y:S02]  /*38f0*/  LEA R168, P1, R5, R24, 0x1 ;  /* 0x0000001805a87211 */ /* 0x000fe400078208ff */
[----:B------:R-:W-:Y:S02]  /*3900*/  CS2R R130, SRZ ;  /* 0x0000000000827805 */ /* 0x000fe4000001ff00 */
[----:B------:R-:W-:Y:S02]  /*3910*/  LEA R4, R16, R3, 0x4 ;  /* 0x0000000310047211 */ /* 0x000fe400078e20ff */
[----:B------:R-:W-:Y:S02]  /*3920*/  CS2R R132, SRZ ;  /* 0x0000000000847805 */ /* 0x000fe4000001ff00 */
[----:B------:R-:W-:Y:S02]  /*3930*/  LEA.HI.X.SX32 R183, R13, R26, 0x1, P0 ;  /* 0x0000001a0db77211 */ /* 0x000fe400000f0eff */
[----:B------:R-:W-:-:S02]  /*3940*/  CS2R R134, SRZ ;  /* 0x0000000000867805 */ /* 0x000fc4000001ff00 */
[-C--:B------:R-:W-:Y:S02]  /*3950*/  LEA R22, P0, R9, R24.reuse, 0x1 ;  /* 0x0000001809167211 */ /* 0x080fe400078008ff */
[----:B------:R-:W-:Y:S02]  /*3960*/  CS2R R136, SRZ ;  /* 0x0000000000887805 */ /* 0x000fe4000001ff00 */
[----:B------:R-:W-:Y:S02]  /*3970*/  LEA R20, P2, R14, R24, 0x1 ;  /* 0x000000180e147211 */ /* 0x000fe400078408ff */
[----:B------:R-:W-:Y:S02]  /*3980*/  CS2R R138, SRZ ;  /* 0x00000000008a7805 */ /* 0x000fe4000001ff00 */
[----:B------:R-:W-:Y:S02]  /*3990*/  LEA.HI.X.SX32 R169, R5, R26, 0x1, P1 ;  /* 0x0000001a05a97211 */ /* 0x000fe400008f0eff */
[----:B------:R-:W-:-:S02]  /*39a0*/  CS2R R140, SRZ ;  /* 0x00000000008c7805 */ /* 0x000fc4000001ff00 */
[----:B------:R-:W-:Y:S02]  /*39b0*/  LEA R5, R16, R4, 0x4 ;  /* 0x0000000410057211 */ /* 0x000fe400078e20ff */
[----:B------:R-:W-:Y:S02]  /*39c0*/  CS2R R142, SRZ ;  /* 0x00000000008e7805 */ /* 0x000fe4000001ff00 */
[----:B------:R-:W-:Y:S02]  /*39d0*/  LEA.HI.X.SX32 R173, R12, R15, 0x1, P3 ;  /* 0x0000000f0cad7211 */ /* 0x000fe400018f0eff */
[----:B------:R-:W-:Y:S02]  /*39e0*/  CS2R R144, SRZ ;  /* 0x0000000000907805 */ /* 0x000fe4000001ff00 */
[----:B------:R-:W-:Y:S02]  /*39f0*/  LEA.HI.X.SX32 R23, R9, R26, 0x1, P0 ;  /* 0x0000001a09177211 */ /* 0x000fe400000f0eff */
[----:B------:R-:W-:-:S02]  /*3a00*/  CS2R R146, SRZ ;  /* 0x0000000000927805 */ /* 0x000fc4000001ff00 */
[----:B------:R-:W-:Y:S02]  /*3a10*/  LEA.HI.X.SX32 R21, R14, R26, 0x1, P2 ;  /* 0x0000001a0e157211 */ /* 0x000fe400010f0eff */
[----:B------:R-:W-:Y:S02]  /*3a20*/  CS2R R148, SRZ ;  /* 0x0000000000947805 */ /* 0x000fe4000001ff00 */
[-C--:B------:R-:W-:Y:S02]  /*3a30*/  LEA R18, P0, R8, R24.reuse, 0x1 ;  /* 0x0000001808127211 */ /* 0x080fe400078008ff */
[----:B------:R-:W-:Y:S02]  /*3a40*/  CS2R R150, SRZ ;  /* 0x0000000000967805 */ /* 0x000fe4000001ff00 */
[----:B------:R-:W-:Y:S02]  /*3a50*/  LEA R16, P1, R3, R24, 0x1 ;  /* 0x0000001803107211 */ /* 0x000fe400078208ff */
[----:B------:R-:W-:-:S02]  /*3a60*/  CS2R R28, SRZ ;  /* 0x00000000001c7805 */ /* 0x000fc4000001ff00 */
[-C--:B------:R-:W-:Y:S02]  /*3a70*/  LEA R14, P2, R4, R24.reuse, 0x1 ;  /* 0x00000018040e7211 */ /* 0x080fe400078408ff */
[----:B------:R-:W-:Y:S02]  /*3a80*/  CS2R R30, SRZ ;  /* 0x00000000001e7805 */ /* 0x000fe4000001ff00 */
[----:B------:R-:W-:Y:S02]  /*3a90*/  LEA R12, P3, R5, R24, 0x1 ;  /* 0x00000018050c7211 */ /* 0x000fe400078608ff */
[----:B------:R-:W-:Y:S02]  /*3aa0*/  CS2R R24, SRZ ;  /* 0x0000000000187805 */ /* 0x000fe4000001ff00 */
[----:B------:R-:W-:Y:S02]  /*3ab0*/  LEA.HI.X.SX32 R19, R8, R26, 0x1, P0 ;  /* 0x0000001a08137211 */ /* 0x000fe400000f0eff */
[----:B------:R-:W-:-:S02]  /*3ac0*/  CS2R R32, SRZ ;  /* 0x0000000000207805 */ /* 0x000fc4000001ff00 */
[-C--:B------:R-:W-:Y:S02]  /*3ad0*/  LEA.HI.X.SX32 R17, R3, R26.reuse, 0x1, P1 ;  /* 0x0000001a03117211 */ /* 0x080fe400008f0eff */
[----:B------:R-:W-:Y:S02]  /*3ae0*/  CS2R R34, SRZ ;  /* 0x0000000000227805 */ /* 0x000fe4000001ff00 */
[-C--:B------:R-:W-:Y:S02]  /*3af0*/  LEA.HI.X.SX32 R15, R4, R26.reuse, 0x1, P2 ;  /* 0x0000001a040f7211 */ /* 0x080fe400010f0eff */
[----:B------:R-:W-:Y:S02]  /*3b00*/  CS2R R36, SRZ ;  /* 0x0000000000247805 */ /* 0x000fe4000001ff00 */
[----:B------:R-:W-:Y:S02]  /*3b10*/  LEA.HI.X.SX32 R13, R5, R26, 0x1, P3 ;  /* 0x0000001a050d7211 */ /* 0x000fe400018f0eff */
[----:B------:R-:W-:-:S02]  /*3b20*/  CS2R R26, SRZ ;  /* 0x00000000001a7805 */ /* 0x000fc4000001ff00 */
[----:B------:R-:W-:Y:S02]  /*3b30*/  MOV R8, 0x3f800000 ;  /* 0x3f80000000087802 */ /* 0x000fe40000000f00 */
[----:B------:R-:W-:Y:S02]  /*3b40*/  CS2R R38, SRZ ;  /* 0x0000000000267805 */ /* 0x000fe4000001ff00 */
[----:B------:R-:W-:Y:S02]  /*3b50*/  MOV R9, 0x3f800000 ;  /* 0x3f80000000097802 */ /* 0x000fe40000000f00 */
        /* <DEDUP_REMOVED lines=24> */
[C---:B------:R-:W-:Y:S01]  /*3ce0*/  LOP3.LUT R196, R190.reuse, 0x20, RZ, 0x3c, !PT ;  /* 0x00000020bec47812 */ /* 0x040fe200078e3cff */
[----:B------:R-:W-:Y:S01]  /*3cf0*/  UIADD3.64 UR14, UR42, 0x2, URZ ;  /* 0x000000022a0e7897 */ /* 0x000fe2000fffe03f */
[C---:B------:R-:W-:Y:S01]  /*3d00*/  LOP3.LUT R195, R190.reuse, 0x40, RZ, 0x3c, !PT ;  /* 0x00000040bec37812 */ /* 0x040fe200078e3cff */
[----:B------:R-:W-:Y:S01]  /*3d10*/  UIADD3.64 UR18, UR42, 0x4, URZ ;  /* 0x000000042a127897 */ /* 0x000fe2000fffe03f */
[----:B------:R-:W-:Y:S01]  /*3d20*/  LOP3.LUT R194, R190, 0x60, RZ, 0x3c, !PT ;  /* 0x00000060bec27812 */ /* 0x000fe200078e3cff */
[----:B------:R-:W-:-:S02]  /*3d30*/  UIADD3.64 UR22, UR42, 0x7e, URZ ;  /* 0x0000007e2a167897 */ /* 0x000fc4000fffe03f */
[----:B------:R-:W-:Y:S02]  /*3d40*/  UIADD3.64 UR26, UR42, 0x80, URZ ;  /* 0x000000802a1a7897 */ /* 0x000fe4000fffe03f */
[----:B------:R-:W-:Y:S02]  /*3d50*/  UIADD3.64 UR30, UR42, 0x82, URZ ;  /* 0x000000822a1e7897 */ /* 0x000fe4000fffe03f */
[----:B------:R-:W-:Y:S01]  /*3d60*/  UIADD3.64 UR10, UR42, 0x84, URZ ;  /* 0x000000842a0a7897 */ /* 0x000fe2000fffe03f */
[----:B------:R-:W-:Y:S01]  /*3d70*/  ULDC UR32, c[0x0][0x238] ;  /* 0x00008e0000207ab9 */ /* 0x000fe20000000800 */
[----:B------:R-:W-:Y:S01]  /*3d80*/  UMOV UR38, UR34 ;  /* 0x0000002200267c82 */ /* 0x000fe20008000000 */
[----:B------:R-:W-:Y:S01]  /*3d90*/  UMOV UR39, 0x40000040 ;  /* 0x4000004000277882 */ /* 0x000fe20000000000 */
[----:B------:R-:W-:-:S08]  /*3da0*/  UMOV UR35, 0xc0000010 ;  /* 0xc000001000237882 */ /* 0x000fd00000000000 */
.L_x_1:
[----:B------:R-:W-:-:S04]  /*3db0*/  IMAD.WIDE R4, R193, 0x2, R186 ;  /* 0x00000002c1047825 */ /* 0x000fc800078e02ba */
[C---:B------:R-:W-:Y:S02]  /*3dc0*/  IMAD.WIDE R158, R193.reuse, 0x2, R176 ;  /* 0x00000002c19e7825 */ /* 0x040fe400078e02b0 */
[----:B------:R-:W2:Y:S02]  /*3dd0*/  LDG.E.U16 R5, desc[UR48][R4.64] ;  /* 0x0000003004057981 */ /* 0x000ea4000c1e1500 */
[C---:B------:R-:W-:Y:S02]  /*3de0*/  IMAD.WIDE R152, R193.reuse, 0x2, R184 ;  /* 0x00000002c1987825 */ /* 0x040fe400078e02b8 */
[----:B------:R-:W3:Y:S02]  /*3df0*/  LDG.E.U16 R205, desc[UR48][R158.64] ;  /* 0x000000309ecd7981 */ /* 0x000ee4000c1e1500 */
[C---:B------:R-:W-:Y:S02]  /*3e00*/  IMAD.WIDE R160, R193.reuse, 0x2, R174 ;  /* 0x00000002c1a07825 */ /* 0x040fe400078e02ae */
[----:B------:R-:W4:Y:S02]  /*3e10*/  LDG.E.U16 R3, desc[UR48][R152.64] ;  /* 0x0000003098037981 */ /* 0x000f24000c1e1500 */
[----:B------:R-:W-:-:S02]  /*3e20*/  IMAD.WIDE R154, R193, 0x2, R180 ;  /* 0x00000002c19a7825 */ /* 0x000fc400078e02b4 */
[----:B------:R-:W5:Y:S02]  /*3e30*/  LDG.E.U16 R207, desc[UR48][R160.64] ;  /* 0x00000030a0cf7981 */ /* 0x000f64000c1e1500 */
[C---:B------:R-:W-:Y:S02]  /*3e40*/  IMAD.WIDE R162, R193.reuse, 0x2, R172 ;  /* 0x00000002c1a27825 */ /* 0x040fe400078e02ac */
[----:B------:R-:W5:Y:S02]  /*3e50*/  LDG.E.U16 R6, desc[UR48][R154.64] ;  /* 0x000000309a067981 */ /* 0x000f64000c1e1500 */
[C---:B------:R-:W-:Y:S02]  /*3e60*/  IMAD.WIDE R156, R193.reuse, 0x2, R178 ;  /* 0x00000002c19c7825 */ /* 0x040fe400078e02b2 */
[----:B------:R-:W5:Y:S02]  /*3e70*/  LDG.E.U16 R204, desc[UR48][R162.64] ;  /* 0x00000030a2cc7981 */ /* 0x000f64000c1e1500 */
[----:B------:R-:W-:-:S02]  /*3e80*/  IMAD.WIDE R164, R193, 0x2, R170 ;  /* 0x00000002c1a47825 */ /* 0x000fc400078e02aa */
[----:B------:R-:W5:Y:S04]  /*3e90*/  LDG.E.U16 R203, desc[UR48][R156.64] ;  /* 0x000000309ccb7981 */ /* 0x000f68000c1e1500 */
[----:B------:R-:W5:Y:S01]  /*3ea0*/  LDG.E.U16 R209, desc[UR48][R164.64] ;  /* 0x00000030a4d17981 */ /* 0x000f62000c1e1500 */
[----:B------:R-:W-:Y:S01]  /*3eb0*/  BAR.SYNC.DEFER_BLOCKING 0x0 ;  /* 0x0000000000007b1d */ /* 0x000fe20000010000 */
[----:B------:R-:W-:-:S04]  /*3ec0*/  USHF.L.U32 UR8, UR7, 0x8, URZ ;  /* 0x0000000807087899 */ /* 0x000fc8000800063f */
[----:B------:R-:W-:-:S04]  /*3ed0*/  ULOP3.LUT UR8, UR8, 0x400, URZ, 0xc0, !UPT ;  /* 0x0000040008087892 */ /* 0x000fc8000f8ec03f */
[----:B------:R-:W-:-:S04]  /*3ee0*/  ULEA.HI UR8, UR6, UR8, URZ, 0x1c ;  /* 0x0000000806087291 */ /* 0x000fc8000f8fe03f */
[----:B------:R-:W-:Y:S01]  /*3ef0*/  ULOP3.LUT UR36, UR8, 0x3fff, URZ, 0xc0, !UPT ;  /* 0x00003fff08247892 */ /* 0x000fe2000f8ec03f */
[----:B------:R-:W-:-:S03]  /*3f00*/  UMOV UR37, 0x40000040 ;  /* 0x4000004000257882 */ /* 0x000fc60000000000 */
[----:B------:R-:W-:Y:S01]  /*3f10*/  UIADD3 UR40, UP0, UR36, 0x80, URZ ;  /* 0x0000008024287890 */ /* 0x000fe2000ff1e03f */
[----:B------:R-:W-:-:S03]  /*3f20*/  UMOV UR8, URZ ;  /* 0x0000003f00087c82 */ /* 0x000fc60008000000 */
[----:B------:R-:W-:-:S04]  /*3f30*/  UIADD3.X UR41, UR8, 0x40000040, URZ, UP0, !UPT ;  /* 0x4000004008297890 */ /* 0x000fc800087fe43f */
[----:B------:R-:W-:Y:S02]  /*3f40*/  UIADD3.64 UR12, UR40, 0x80, URZ ;  /* 0x00000080280c7897 */ /* 0x000fe4000fffe03f */
[----:B------:R-:W-:Y:S01]  /*3f50*/  UIADD3.64 UR16, UR40, 0x100, URZ ;  /* 0x0000010028107897 */ /* 0x000fe2000fffe03f */
[----:B--2---:R0:W-:Y:S04]  /*3f60*/  STS.U16 [R190+UR6+0x10000], R5 ;  /* 0x01000005be007988 */ /* 0x0041e80008000406 */
[----:B---3--:R-:W-:Y:S04]  /*3f70*/  STS.U16 [R190+UR6+0x10400], R205 ;  /* 0x010400cdbe007988 */ /* 0x008fe80008000406 */
[----:B----4-:R-:W-:Y:S04]  /*3f80*/  STS.U16 [R196+UR6+0x10100], R3 ;  /* 0x01010003c4007988 */ /* 0x010fe80008000406 */
[----:B-----5:R-:W-:Y:S04]  /*3f90*/  STS.U16 [R196+UR6+0x10500], R207 ;  /* 0x010500cfc4007988 */ /* 0x020fe80008000406 */
[----:B------:R-:W-:Y:S04]  /*3fa0*/  STS.U16 [R195+UR6+0x10200], R6 ;  /* 0x01020006c3007988 */ /* 0x000fe80008000406 */
[----:B------:R-:W-:Y:S04]  /*3fb0*/  STS.U16 [R195+UR6+0x10600], R204 ;  /* 0x010600ccc3007988 */ /* 0x000fe80008000406 */
[----:B------:R1:W-:Y:S04]  /*3fc0*/  STS.U16 [R194+UR6+0x10300], R203 ;  /* 0x010300cbc2007988 */ /* 0x0003e80008000406 */
[----:B------:R2:W-:Y:S01]  /*3fd0*/  STS.U16 [R194+UR6+0x10700], R209 ;  /* 0x010700d1c2007988 */ /* 0x0005e20008000406 */
[----:B------:R3:W-:Y:S06]  /*3fe0*/  MEMBAR.ALL.CTA ;  /* 0x0000000000007992 */ /* 0x0007ec0000008000 */
[----:B---3--:R-:W3:Y:S02]  /*3ff0*/  FENCE.VIEW.ASYNC.S ;  /* 0x00000000000073c6 */ /* 0x008ee40000000000 */
[----:B---3--:R-:W-:Y:S06]  /*4000*/  BAR.SYNC.DEFER_BLOCKING 0x0 ;  /* 0x0000000000007b1d */ /* 0x008fec0000010000 */
[----:B------:R-:W-:-:S06]  /*4010*/  WARPGROUP.ARRIVE ;  /* 0x00000000000079c5 */ /* 0x000fcc0000000000 */
[----:B------:R-:W-:Y:S04]  /*4020*/  HGMMA.64x16x16.F32 R160, gdesc[UR36].tnspA, RZ, !UPT ;  /* 0x2020000024a079f0 */ /* 0x000fe8000c7008ff */
[----:B------:R-:W-:Y:S04]  /*4030*/  HGMMA.64x16x16.F32 R160, gdesc[UR40].tnspA, R160 ;  /* 0x2020000028a079f0 */ /* 0x000fe800087008a0 */
[----:B------:R-:W-:Y:S01]  /*4040*/  HGMMA.64x16x16.F32 R160, gdesc[UR12].tnspA, R160 ;  /* 0x202000000ca079f0 */ /* 0x000fe200087008a0 */
[----:B------:R-:W-:-:S03]  /*4050*/  UIADD3.64 UR20, UR40, 0x180, URZ ;  /* 0x0000018028147897 */ /* 0x000fc6000fffe03f */
[----:B------:R-:W-:Y:S01]  /*4060*/  HGMMA.64x16x16.F32 R160, gdesc[UR16].tnspA, R160 ;  /* 0x2020000010a079f0 */ /* 0x000fe200087008a0 */
[----:B------:R-:W-:-:S05]  /*4070*/  UIADD3.64 UR24, UR40, 0x200, URZ ;  /* 0x0000020028187897 */ /* 0x000fca000fffe03f */
[----:B------:R-:W-:Y:S01]  /*4080*/  HGMMA.64x16x16.F32 R160, gdesc[UR20].tnspA, R160 ;  /* 0x2020000014a079f0 */ /* 0x000fe200087008a0 */
[----:B------:R-:W-:-:S03]  /*4090*/  UIADD3.64 UR28, UR40, 0x280, URZ ;  /* 0x00000280281c7897 */ /* 0x000fc6000fffe03f */
[----:B------:R-:W-:Y:S01]  /*40a0*/  HGMMA.64x16x16.F32 R160, gdesc[UR24].tnspA, R160 ;  /* 0x2020000018a079f0 */ /* 0x000fe200087008a0 */
[----:B------:R-:W-:Y:S02]  /*40b0*/  UIADD3.64 UR8, UR40, 0x300, URZ ;  /* 0x0000030028087897 */ /* 0x000fe4000fffe03f */
[----:B------:R-:W-:-:S03]  /*40c0*/  UIADD3.64 UR36, UR40, 0x780, URZ ;  /* 0x0000078028247897 */ /* 0x000fc6000fffe03f */
[----:B------:R-:W-:Y:S01]  /*40d0*/  HGMMA.64x16x16.F32 R160, gdesc[UR28].tnspA, R160 ;  /* 0x202000001ca079f0 */ /* 0x000fe200087008a0 */
[----:B------:R-:W-:-:S03]  /*40e0*/  UIADD3.64 UR44, UR40, 0x800, URZ ;  /* 0x00000800282c7897 */ /* 0x000fc6000fffe03f */
[----:B------:R-:W-:Y:S04]  /*40f0*/  HGMMA.64x16x16.F32 R160, gdesc[UR8].tnspA, R160 ;  /* 0x2020000008a079f0 */ /* 0x000fe800087008a0 */
[----:B------:R-:W-:Y:S01]  /*4100*/  HGMMA.64x16x16.F32 R152, gdesc[UR36].tnspA, RZ, !UPT ;  /* 0x20200000249879f0 */ /* 0x000fe2000c7008ff */
[----:B------:R-:W-:Y:S01]  /*4110*/  UMOV UR46, UR42 ;  /* 0x0000002a002e7c82 */ /* 0x000fe20008000000 */
[----:B------:R-:W-:Y:S01]  /*4120*/  UMOV UR47, UR43 ;  /* 0x0000002b002f7c82 */ /* 0x000fe20008000000 */
[----:B------:R-:W-:Y:S01]  /*4130*/  UIADD3.64 UR12, UR40, 0x880, URZ ;  /* 0x00000880280c7897 */ /* 0x000fe2000fffe03f */
[----:B------:R-:W-:Y:S01]  /*4140*/  HGMMA.64x16x16.F32 R152, gdesc[UR44].tnspA, R152 ;  /* 0x202000002c9879f0 */ /* 0x000fe20008700898 */
[----:B------:R-:W-:-:S07]  /*4150*/  UIADD3.64 UR16, UR40, 0x900, URZ ;  /* 0x0000090028107897 */ /* 0x000fce000fffe03f */
[----:B------:R-:W-:Y:S01]  /*4160*/  HGMMA.64x16x16.F32 R152, gdesc[UR12].tnspA, R152 ;  /* 0x202000000c9879f0 */ /* 0x000fe20008700898 */
[----:B------:R-:W-:-:S03]  /*4170*/  UIADD3.64 UR20, UR40, 0x980, URZ ;  /* 0x0000098028147897 */ /* 0x000fc6000fffe03f */
[----:B------:R-:W-:Y:S01]  /*4180*/  HGMMA.64x16x16.F32 R152, gdesc[UR16].tnspA, R152 ;  /* 0x20200000109879f0 */ /* 0x000fe20008700898 */
[----:B------:R-:W-:-:S05]  /*4190*/  UIADD3.64 UR24, UR40, 0xa00, URZ ;  /* 0x00000a0028187897 */ /* 0x000fca000fffe03f */
[----:B------:R-:W-:Y:S01]  /*41a0*/  HGMMA.64x16x16.F32 R152, gdesc[UR20].tnspA, R152 ;  /* 0x20200000149879f0 */ /* 0x000fe20008700898 */
[----:B------:R-:W-:-:S03]  /*41b0*/  UIADD3.64 UR28, UR40, 0xa80, URZ ;  /* 0x00000a80281c7897 */ /* 0x000fc6000fffe03f */
[----:B------:R-:W-:Y:S01]  /*41c0*/  HGMMA.64x16x16.F32 R152, gdesc[UR24].tnspA, R152 ;  /* 0x20200000189879f0 */ /* 0x000fe20008700898 */
[----:B------:R-:W-:-:S05]  /*41d0*/  UIADD3.64 UR8, UR40, 0xb00, URZ ;  /* 0x00000b0028087897 */ /* 0x000fca000fffe03f */
[----:B------:R-:W-:Y:S01]  /*41e0*/  HGMMA.64x16x16.F32 R152, gdesc[UR28].tnspA, R152 ;  /* 0x202000001c9879f0 */ /* 0x000fe20008700898 */
[----:B0-----:R-:W-:-:S04]  /*41f0*/  IMAD.WIDE R4, R199, 0x2, R168 ;  /* 0x00000002c7047825 */ /* 0x001fc800078e02a8 */
[C---:B------:R-:W-:Y:S02]  /*4200*/  IMAD.WIDE R212, R199.reuse, 0x2, R22 ;  /* 0x00000002c7d47825 */ /* 0x040fe400078e0216 */
[----:B------:R0:W3:Y:S04]  /*4210*/  LDG.E.U16 R5, desc[UR48][R4.64] ;  /* 0x0000003004057981 */ /* 0x0000e8000c1e1500 */
[----:B-1----:R1:W4:Y:S01]  /*4220*/  LDG.E.U16 R203, desc[UR48][R212.64] ;  /* 0x00000030d4cb7981 */ /* 0x002322000c1e1500 */
[----:B------:R-:W-:Y:S01]  /*4230*/  HGMMA.64x16x16.F32 R152, gdesc[UR8].tnspA, R152, gsb0 ;  /* 0x20200000089879f0 */ /* 0x000fe20008000898 */
[----:B------:R-:W-:-:S04]  /*4240*/  IMAD.WIDE R204, R199, 0x2, R20 ;  /* 0x00000002c7cc7825 */ /* 0x000fc800078e0214 */
[C---:B--2---:R-:W-:Y:S02]  /*4250*/  IMAD.WIDE R208, R199.reuse, 0x2, R182 ;  /* 0x00000002c7d07825 */ /* 0x044fe400078e02b6 */
[----:B------:R2:W5:Y:S02]  /*4260*/  LDG.E.U16 R205, desc[UR48][R204.64] ;  /* 0x00000030cccd7981 */ /* 0x000564000c1e1500 */
[C---:B------:R-:W-:Y:S02]  /*4270*/  IMAD.WIDE R206, R199.reuse, 0x2, R18 ;  /* 0x00000002c7ce7825 */ /* 0x040fe400078e0212 */
[----:B------:R-:W5:Y:S02]  /*4280*/  LDG.E.U16 R3, desc[UR48][R208.64] ;  /* 0x00000030d0037981 */ /* 0x000f64000c1e1500 */
[C---:B------:R-:W-:Y:S02]  /*4290*/  IMAD.WIDE R210, R199.reuse, 0x2, R14 ;  /* 0x00000002c7d27825 */ /* 0x040fe400078e020e */
[----:B------:R-:W5:Y:S02]  /*42a0*/  LDG.E.U16 R207, desc[UR48][R206.64] ;  /* 0x00000030cecf7981 */ /* 0x000f64000c1e1500 */
[----:B------:R-:W-:-:S02]  /*42b0*/  IMAD.WIDE R214, R199, 0x2, R16 ;  /* 0x00000002c7d67825 */ /* 0x000fc400078e0210 */
[----:B------:R-:W5:Y:S04]  /*42c0*/  LDG.E.U16 R211, desc[UR48][R210.64] ;  /* 0x00000030d2d37981 */ /* 0x000f68000c1e1500 */
[----:B------:R2:W5:Y:S01]  /*42d0*/  LDG.E.U16 R209, desc[UR48][R214.64] ;  /* 0x00000030d6d17981 */ /* 0x000562000c1e1500 */
[----:B------:R-:W-:Y:S02]  /*42e0*/  WARPGROUP.DEPBAR.LE gsb0, 0x0 ;  /* 0x00008000000079c5 */ /* 0x000fe40000010000 */
[----:B0-----:R-:W-:Y:S01]  /*42f0*/  FMUL R4, R160, UR32 ;  /* 0x00000020a0047c20 */ /* 0x001fe20008400000 */
[----:B-1----:R-:W-:Y:S01]  /*4300*/  FMUL R213, R161, UR32 ;  /* 0x00000020a1d57c20 */ /* 0x002fe20008400000 */
[----:B------:R-:W-:-:S04]  /*4310*/  FMUL R6, R164, UR32 ;  /* 0x00000020a4067c20 */ /* 0x000fc80008400000 */
[----:B------:R-:W-:Y:S01]  /*4320*/  FMNMX R213, R4, R213, !PT ;  /* 0x000000d504d57209 */ /* 0x000fe20007800000 */
[----:B------:R-:W-:-:S03]  /*4330*/  FMUL R4, R165, UR32 ;  /* 0x00000020a5047c20 */ /* 0x000fc60008400000 */
[----:B------:R-:W-:-:S04]  /*4340*/  FMNMX R213, R6, R213, !PT ;  /* 0x000000d506d57209 */ /* 0x000fc80007800000 */
[----:B--2---:R-:W-:Y:S01]  /*4350*/  FMNMX R204, R4, R213, !PT ;  /* 0x000000d504cc7209 */ /* 0x004fe20007800000 */
[----:B------:R-:W-:-:S06]  /*4360*/  IMAD.WIDE R212, R199, 0x2, R12 ;  /* 0x00000002c7d47825 */ /* 0x000fcc00078e020c */
[----:B------:R-:W2:Y:S04]  /*4370*/  LDG.E.U16 R213, desc[UR48][R212.64] ;  /* 0x00000030d4d57981 */ /* 0x000ea8000c1e1500 */
[----:B------:R-:W0:Y:S01]  /*4380*/  SHFL.BFLY PT, R217, R204, 0x2, 0x1f ;  /* 0x0c401f00ccd97f89 */ /* 0x000e2200000e0000 */
[----:B------:R-:W-:Y:S01]  /*4390*/  FMUL R4, R162, UR32 ;  /* 0x00000020a2047c20 */ /* 0x000fe20008400000 */
[----:B------:R-:W-:Y:S01]  /*43a0*/  FMUL R215, R163, UR32 ;  /* 0x00000020a3d77c20 */ /* 0x000fe20008400000 */
[----:B------:R-:W-:Y:S01]  /*43b0*/  FMUL R6, R166, UR32 ;  /* 0x00000020a6067c20 */ /* 0x000fe20008400000 */
[----:B------:R-:W-:Y:S03]  /*43c0*/  BAR.SYNC.DEFER_BLOCKING 0x0 ;  /* 0x0000000000007b1d */ /* 0x000fe60000010000 */
[----:B------:R-:W-:Y:S01]  /*43d0*/  FMNMX R215, R4, R215, !PT ;  /* 0x000000d704d77209 */ /* 0x000fe20007800000 */
[----:B------:R-:W-:-:S03]  /*43e0*/  FMUL R4, R167, UR32 ;  /* 0x00000020a7047c20 */ /* 0x000fc60008400000 */
[----:B------:R-:W-:-:S04]  /*43f0*/  FMNMX R215, R6, R215, !PT ;  /* 0x000000d706d77209 */ /* 0x000fc80007800000 */
[----:B------:R-:W-:-:S05]  /*4400*/  FMNMX R206, R4, R215, !PT ;  /* 0x000000d704ce7209 */ /* 0x000fca0007800000 */
[----:B------:R-:W1:Y:S01]  /*4410*/  SHFL.BFLY PT, R219, R206, 0x2, 0x1f ;  /* 0x0c401f00cedb7f89 */ /* 0x000e6200000e0000 */
[----:B0-----:R-:W-:-:S05]  /*4420*/  FMNMX R217, R204, R217, !PT ;  /* 0x000000d9ccd97209 */ /* 0x001fca0007800000 */
[----:B------:R-:W0:Y:S01]  /*4430*/  SHFL.BFLY PT, R204, R217, 0x1, 0x1f ;  /* 0x0c201f00d9cc7f89 */ /* 0x000e2200000e0000 */
[----:B------:R-:W-:Y:S01]  /*4440*/  FMUL R4, R152, UR32 ;  /* 0x0000002098047c20 */ /* 0x000fe20008400000 */
[----:B------:R-:W-:Y:S01]  /*4450*/  FMUL R215, R153, UR32 ;  /* 0x0000002099d77c20 */ /* 0x000fe20008400000 */
[----:B------:R-:W-:-:S04]  /*4460*/  FMUL R6, R156, UR32 ;  /* 0x000000209c067c20 */ /* 0x000fc80008400000 */
[----:B------:R-:W-:Y:S01]  /*4470*/  FMNMX R215, R4, R215, !PT ;  /* 0x000000d704d77209 */ /* 0x000fe20007800000 */
[----:B------:R-:W-:-:S03]  /*4480*/  FMUL R4, R157, UR32 ;  /* 0x000000209d047c20 */ /* 0x000fc60008400000 */
[----:B------:R-:W-:Y:S02]  /*4490*/  FMNMX R215, R6, R215, !PT ;  /* 0x000000d706d77209 */ /* 0x000fe40007800000 */
[----:B-1----:R-:W-:Y:S02]  /*44a0*/  FMNMX R219, R206, R219, !PT ;  /* 0x000000dbcedb7209 */ /* 0x002fe40007800000 */
[----:B------:R-:W-:-:S03]  /*44b0*/  FMNMX R208, R4, R215, !PT ;  /* 0x000000d704d07209 */ /* 0x000fc60007800000 */
[----:B------:R-:W1:Y:S01]  /*44c0*/  SHFL.BFLY PT, R206, R219, 0x1, 0x1f ;  /* 0x0c201f00dbce7f89 */ /* 0x000e6200000e0000 */
[----:B0-----:R-:W-:-:S04]  /*44d0*/  FMNMX R215, R217, R204, !PT ;  /* 0x000000ccd9d77209 */ /* 0x001fc80007800000 */
[----:B------:R-:W-:Y:S01]  /*44e0*/  FMNMX R6, R215, R202, !PT ;  /* 0x000000cad7067209 */ /* 0x000fe20007800000 */
[----:B------:R-:W-:-:S04]  /*44f0*/  FMUL R215, R155, UR32 ;  /* 0x000000209bd77c20 */ /* 0x000fc80008400000 */
[----:B------:R-:W-:Y:S01]  /*4500*/  FFMA R4, R160, UR32, -R6 ;  /* 0x00000020a0047c23 */ /* 0x000fe20008000806 */
[----:B------:R-:W-:Y:S01]  /*4510*/  FMUL R160, R154, UR32 ;  /* 0x000000209aa07c20 */ /* 0x000fe20008400000 */
[----:B------:R-:W-:-:S04]  /*4520*/  FMUL R204, R158, UR32 ;  /* 0x000000209ecc7c20 */ /* 0x000fc80008400000 */
[----:B------:R-:W-:Y:S01]  /*4530*/  FMNMX R215, R160, R215, !PT ;  /* 0x000000d7a0d77209 */ /* 0x000fe20007800000 */
[----:B------:R-:W-:Y:S01]  /*4540*/  FMUL R160, R159, UR32 ;  /* 0x000000209fa07c20 */ /* 0x000fe20008400000 */
[----:B------:R-:W0:Y:S02]  /*4550*/  SHFL.BFLY PT, R217, R208, 0x2, 0x1f ;  /* 0x0c401f00d0d97f89 */ /* 0x000e2400000e0000 */
[----:B------:R-:W-:-:S04]  /*4560*/  FMNMX R215, R204, R215, !PT ;  /* 0x000000d7ccd77209 */ /* 0x000fc80007800000 */
[----:B------:R-:W-:Y:S02]  /*4570*/  FMNMX R204, R160, R215, !PT ;  /* 0x000000d7a0cc7209 */ /* 0x000fe40007800000 */
[----:B-1----:R-:W-:-:S03]  /*4580*/  FMNMX R160, R219, R206, !PT ;  /* 0x000000cedba07209 */ /* 0x002fc60007800000 */
[----:B------:R-:W1:Y:S01]  /*4590*/  SHFL.BFLY PT, R219, R204, 0x2, 0x1f ;  /* 0x0c401f00ccdb7f89 */ /* 0x000e6200000e0000 */
[----:B0-----:R-:W-:-:S05]  /*45a0*/  FMNMX R217, R208, R217, !PT ;  /* 0x000000d9d0d97209 */ /* 0x001fca0007800000 */
[----:B------:R-:W0:Y:S01]  /*45b0*/  SHFL.BFLY PT, R206, R217, 0x1, 0x1f ;  /* 0x0c201f00d9ce7f89 */ /* 0x000e2200000e0000 */
[----:B-1----:R-:W-:-:S05]  /*45c0*/  FMNMX R219, R204, R219, !PT ;  /* 0x000000dbccdb7209 */ /* 0x002fca0007800000 */
[----:B------:R-:W1:Y:S01]  /*45d0*/  SHFL.BFLY PT, R204, R219, 0x1, 0x1f ;  /* 0x0c201f00dbcc7f89 */ /* 0x000e6200000e0000 */
[----:B------:R-:W-:Y:S01]  /*45e0*/  FMNMX R160, R160, R201, !PT ;  /* 0x000000c9a0a07209 */ /* 0x000fe20007800000 */
[----:B------:R-:W-:-:S04]  /*45f0*/  FADD R202, -R6, R202 ;  /* 0x000000ca06ca7221 */ /* 0x000fc80000000100 */
[----:B------:R-:W-:Y:S01]  /*4600*/  FMUL R215, R202, 1.4426950216293334961 ;  /* 0x3fb8aa3bcad77820 */ /* 0x000fe20000400000 */
[----:B------:R-:W-:Y:S01]  /*4610*/  FFMA R202, R167, UR32, -R160 ;  /* 0x00000020a7ca7c23 */ /* 0x000fe200080008a0 */
[----:B0-----:R-:W-:-:S04]  /*4620*/  FMNMX R217, R217, R206, !PT ;  /* 0x000000ced9d97209 */ /* 0x001fc80007800000 */
[----:B------:R-:W-:-:S05]  /*4630*/  FMNMX R167, R217, R200, !PT ;  /* 0x000000c8d9a77209 */ /* 0x000fca0007800000 */
[----:B------:R-:W-:Y:S01]  /*4640*/  FFMA R152, R152, UR32, -R167 ;  /* 0x0000002098987c23 */ /* 0x000fe200080008a7 */
[----:B-1----:R-:W-:-:S03]  /*4650*/  FMNMX R204, R219, R204, !PT ;  /* 0x000000ccdbcc7209 */ /* 0x002fc60007800000 */
[----:B------:R-:W-:Y:S01]  /*4660*/  FMUL R152, R152, 1.4426950216293334961 ;  /* 0x3fb8aa3b98987820 */ /* 0x000fe20000400000 */
[----:B------:R-:W-:Y:S01]  /*4670*/  FMNMX R204, R204, R197, !PT ;  /* 0x000000c5cccc7209 */ /* 0x000fe20007800000 */
[----:B------:R-:W-:Y:S01]  /*4680*/  FMUL R206, R202, 1.4426950216293334961 ;  /* 0x3fb8aa3bcace7820 */ /* 0x000fe20000400000 */
[----:B------:R-:W-:Y:S01]  /*4690*/  FADD R202, -R160, R201 ;  /* 0x000000c9a0ca7221 */ /* 0x000fe20000000100 */
[----:B------:R-:W-:Y:S01]  /*46a0*/  FADD R200, -R167, R200 ;  /* 0x000000c8a7c87221 */ /* 0x000fe20000000100 */
[----:B------:R0:W-:Y:S01]  /*46b0*/  MUFU.EX2 R208, R152 ;  /* 0x0000009800d07308 */ /* 0x0001e20000000800 */
[--C-:B------:R-:W-:Y:S01]  /*46c0*/  FFMA R161, R161, UR32, -R6.reuse ;  /* 0x00000020a1a17c23 */ /* 0x100fe20008000806 */
[--C-:B------:R-:W-:Y:S01]  /*46d0*/  FFMA R164, R164, UR32, -R6.reuse ;  /* 0x00000020a4a47c23 */ /* 0x100fe20008000806 */
[----:B------:R-:W-:Y:S01]  /*46e0*/  FFMA R165, R165, UR32, -R6 ;  /* 0x00000020a5a57c23 */ /* 0x000fe20008000806 */
[--C-:B------:R-:W-:Y:S01]  /*46f0*/  FFMA R162, R162, UR32, -R160.reuse ;  /* 0x00000020a2a27c23 */ /* 0x100fe200080008a0 */
[--C-:B------:R-:W-:Y:S01]  /*4700*/  FFMA R163, R163, UR32, -R160.reuse ;  /* 0x00000020a3a37c23 */ /* 0x100fe200080008a0 */
[----:B------:R-:W-:Y:S01]  /*4710*/  FFMA R166, R166, UR32, -R160 ;  /* 0x00000020a6a67c23 */ /* 0x000fe200080008a0 */
[----:B------:R-:W-:Y:S01]  /*4720*/  FMUL R202, R202, 1.4426950216293334961 ;  /* 0x3fb8aa3bcaca7820 */ /* 0x000fe20000400000 */
[----:B0-----:R-:W-:Y:S01]  /*4730*/  FADD R152, -R204, R197 ;  /* 0x000000c5cc987221 */ /* 0x001fe20000000100 */
[--C-:B------:R-:W-:Y:S01]  /*4740*/  FFMA R153, R153, UR32, -R167.reuse ;  /* 0x0000002099997c23 */ /* 0x100fe200080008a7 */
[--C-:B------:R-:W-:Y:S01]  /*4750*/  FFMA R156, R156, UR32, -R167.reuse ;  /* 0x000000209c9c7c23 */ /* 0x100fe200080008a7 */
[----:B------:R-:W-:Y:S01]  /*4760*/  FFMA R157, R157, UR32, -R167 ;  /* 0x000000209d9d7c23 */ /* 0x000fe200080008a7 */
[----:B------:R-:W-:Y:S01]  /*4770*/  FMUL R217, R200, 1.4426950216293334961 ;  /* 0x3fb8aa3bc8d97820 */ /* 0x000fe20000400000 */
[--C-:B------:R-:W-:Y:S01]  /*4780*/  FFMA R154, R154, UR32, -R204.reuse ;  /* 0x000000209a9a7c23 */ /* 0x100fe200080008cc */
[----:B---3--:R-:W-:Y:S04]  /*4790*/  STS.U16 [R198+UR6+0x10200], R5 ;  /* 0x01020005c6007988 */ /* 0x008fe80008000406 */
[----:B----4-:R-:W-:Y:S01]  /*47a0*/  STS.U16 [R198+UR6+0x10400], R203 ;  /* 0x010400cbc6007988 */ /* 0x010fe20008000406 */
[--C-:B------:R-:W-:Y:S01]  /*47b0*/  FFMA R155, R155, UR32, -R204.reuse ;  /* 0x000000209b9b7c23 */ /* 0x100fe200080008cc */
[--C-:B------:R-:W-:Y:S01]  /*47c0*/  FFMA R158, R158, UR32, -R204.reuse ;  /* 0x000000209e9e7c23 */ /* 0x100fe200080008cc */
[----:B------:R-:W-:Y:S01]  /*47d0*/  FFMA R159, R159, UR32, -R204 ;  /* 0x000000209f9f7c23 */ /* 0x000fe200080008cc */
[----:B------:R-:W-:Y:S01]  /*47e0*/  FMUL R4, R4, 1.4426950216293334961 ;  /* 0x3fb8aa3b04047820 */ /* 0x000fe20000400000 */
        /* <DEDUP_REMOVED lines=14> */
[----:B------:R-:W0:Y:S01]  /*48d0*/  MUFU.EX2 R215, R215 ;  /* 0x000000d700d77308 */ /* 0x000e220000000800 */
[----:B-----5:R-:W-:Y:S04]  /*48e0*/  STS.U16 [R198+UR6+0x10600], R205 ;  /* 0x010600cdc6007988 */ /* 0x020fe80008000406 */
[----:B------:R-:W-:Y:S04]  /*48f0*/  STS.U16 [R198+UR6+0x10000], R3 ;  /* 0x01000003c6007988 */ /* 0x000fe80008000406 */
[----:B------:R-:W-:Y:S04]  /*4900*/  STS.U16 [R198+UR6+0x10800], R207 ;  /* 0x010800cfc6007988 */ /* 0x000fe80008000406 */
[----:B------:R-:W-:Y:S04]  /*4910*/  STS.U16 [R198+UR6+0x10c00], R211 ;  /* 0x010c00d3c6007988 */ /* 0x000fe80008000406 */
[----:B------:R-:W-:Y:S01]  /*4920*/  STS.U16 [R198+UR6+0x10a00], R209 ;  /* 0x010a00d1c6007988 */ /* 0x000fe20008000406 */
[----:B------:R-:W1:Y:S08]  /*4930*/  MUFU.EX2 R202, R202 ;  /* 0x000000ca00ca7308 */ /* 0x000e700000000800 */
[----:B------:R-:W3:Y:S08]  /*4940*/  MUFU.EX2 R217, R217 ;  /* 0x000000d900d97308 */ /* 0x000ef00000000800 */
[----:B------:R-:W4:Y:S08]  /*4950*/  MUFU.EX2 R225, R152 ;  /* 0x0000009800e17308 */ /* 0x000f300000000800 */
[----:B------:R-:W-:Y:S01]  /*4960*/  MUFU.EX2 R201, R206 ;  /* 0x000000ce00c97308 */ /* 0x000fe20000000800 */
[----:B--2---:R-:W-:Y:S01]  /*4970*/  STS.U16 [R198+UR6+0x10e00], R213 ;  /* 0x010e00d5c6007988 */ /* 0x004fe20008000406 */
[----:B------:R2:W-:Y:S06]  /*4980*/  MEMBAR.ALL.CTA ;  /* 0x0000000000007992 */ /* 0x0005ec0000008000 */
[----:B--2---:R-:W2:Y:S01]  /*4990*/  FENCE.VIEW.ASYNC.S ;  /* 0x00000000000073c6 */ /* 0x004ea20000000000 */
[----:B------:R-:W-:Y:S08]  /*49a0*/  MUFU.EX2 R4, R4 ;  /* 0x0000000400047308 */ /* 0x000ff00000000800 */
[----:B------:R-:W5:Y:S08]  /*49b0*/  MUFU.EX2 R161, R161 ;  /* 0x000000a100a17308 */ /* 0x000f700000000800 */
[----:B------:R-:W-:Y:S08]  /*49c0*/  MUFU.EX2 R164, R164 ;  /* 0x000000a400a47308 */ /* 0x000ff00000000800 */
[----:B------:R-:W2:Y:S08]  /*49d0*/  MUFU.EX2 R165, R165 ;  /* 0x000000a500a57308 */ /* 0x000eb00000000800 */
[----:B------:R-:W-:Y:S08]  /*49e0*/  MUFU.EX2 R162, R162 ;  /* 0x000000a200a27308 */ /* 0x000ff00000000800 */
[----:B------:R-:W2:Y:S08]  /*49f0*/  MUFU.EX2 R163, R163 ;  /* 0x000000a300a37308 */ /* 0x000eb00000000800 */
[----:B------:R-:W2:Y:S08]  /*4a00*/  MUFU.EX2 R166, R166 ;  /* 0x000000a600a67308 */ /* 0x000eb00000000800 */
[----:B------:R-:W2:Y:S08]  /*4a10*/  MUFU.EX2 R221, R153 ;  /* 0x0000009900dd7308 */ /* 0x000eb00000000800 */
[----:B------:R-:W-:Y:S08]  /*4a20*/  MUFU.EX2 R206, R156 ;  /* 0x0000009c00ce7308 */ /* 0x000ff00000000800 */
[----:B------:R-:W2:Y:S08]  /*4a30*/  MUFU.EX2 R223, R157 ;  /* 0x0000009d00df7308 */ /* 0x000eb00000000800 */
[----:B------:R2:W-:Y:S08]  /*4a40*/  MUFU.EX2 R200, R154 ;  /* 0x0000009a00c87308 */ /* 0x0005f00000000800 */
[----:B------:R2:W2:Y:S08]  /*4a50*/  MUFU.EX2 R219, R155 ;  /* 0x0000009b00db7308 */ /* 0x0004b00000000800 */
[----:B------:R2:W-:Y:S08]  /*4a60*/  MUFU.EX2 R210, R158 ;  /* 0x0000009e00d27308 */ /* 0x0005f00000000800 */
[----:B------:R-:W2:Y:S01]  /*4a70*/  MUFU.EX2 R197, R159 ;  /* 0x0000009f00c57308 */ /* 0x000ea20000000800 */
[-C--:B0-----:R-:W-:Y:S01]  /*4a80*/  FMUL R88, R88, R215.reuse ;  /* 0x000000d758587220 */ /* 0x081fe20000400000 */
[-C--:B------:R-:W-:Y:S01]  /*4a90*/  FMUL R89, R89, R215.reuse ;  /* 0x000000d759597220 */ /* 0x080fe20000400000 */
        /* <DEDUP_REMOVED lines=29> */
[----:B------:R-:W-:Y:S01]  /*4c70*/  FMUL R149, R149, R215 ;  /* 0x000000d795957220 */ /* 0x000fe20000400000 */
[-C--:B-1----:R-:W-:Y:S01]  /*4c80*/  FMUL R90, R90, R202.reuse ;  /* 0x000000ca5a5a7220 */ /* 0x082fe20000400000 */
        /* <DEDUP_REMOVED lines=31> */
[-C--:B---3--:R-:W-:Y:S01]  /*4e80*/  FMUL R24, R24, R217.reuse ;  /* 0x000000d918187220 */ /* 0x088fe20000400000 */
        /* <DEDUP_REMOVED lines=31> */
[-C--:B----4-:R-:W-:Y:S01]  /*5080*/  FMUL R26, R26, R225.reuse ;  /* 0x000000e11a1a7220 */ /* 0x090fe20000400000 */
        /* <DEDUP_REMOVED lines=31> */
[----:B-----5:R-:W-:-:S02]  /*5280*/  F2FP.F16.F32.PACK_AB R152, R161, R4 ;  /* 0x00000004a198723e */ /* 0x020fc400000000ff */
[----:B--2---:R-:W-:Y:S02]  /*5290*/  F2FP.F16.F32.PACK_AB R154, R165, R164 ;  /* 0x000000a4a59a723e */ /* 0x004fe400000000ff */
[----:B------:R-:W-:Y:S02]  /*52a0*/  F2FP.F16.F32.PACK_AB R153, R163, R162 ;  /* 0x000000a2a399723e */ /* 0x000fe400000000ff */
[----:B------:R-:W-:Y:S02]  /*52b0*/  F2FP.F16.F32.PACK_AB R155, R201, R166 ;  /* 0x000000a6c99b723e */ /* 0x000fe400000000ff */
[----:B------:R-:W-:Y:S02]  /*52c0*/  F2FP.F16.F32.PACK_AB R156, R221, R208 ;  /* 0x000000d0dd9c723e */ /* 0x000fe400000000ff */
[----:B------:R-:W-:Y:S02]  /*52d0*/  F2FP.F16.F32.PACK_AB R158, R223, R206 ;  /* 0x000000cedf9e723e */ /* 0x000fe400000000ff */
[----:B------:R-:W-:-:S02]  /*52e0*/  F2FP.F16.F32.PACK_AB R157, R219, R200 ;  /* 0x000000c8db9d723e */ /* 0x000fc400000000ff */
[----:B------:R-:W-:Y:S01]  /*52f0*/  F2FP.F16.F32.PACK_AB R159, R197, R210 ;  /* 0x000000d2c59f723e */ /* 0x000fe200000000ff */
[----:B------:R-:W-:Y:S06]  /*5300*/  BAR.SYNC.DEFER_BLOCKING 0x0 ;  /* 0x0000000000007b1d */ /* 0x000fec0000010000 */
[----:B------:R-:W-:-:S06]  /*5310*/  WARPGROUP.ARRIVE ;  /* 0x00000000000079c5 */ /* 0x000fcc0000000000 */
[----:B------:R-:W-:-:S12]  /*5320*/  HGMMA.64x128x16.F32 R88, R152, gdesc[UR32], R88 ;  /* 0x01e0002098587df0 */ /* 0x000fd80008700858 */
[----:B------:R-:W-:Y:S01]  /*5330*/  HGMMA.64x128x16.F32 R24, R156, gdesc[UR32], R24, gsb0 ;  /* 0x01e000209c187df0 */ /* 0x000fe20008000818 */
[----:B------:R-:W-:Y:S01]  /*5340*/  FADD R161, R4, R161 ;  /* 0x000000a104a17221 */ /* 0x000fe20000000000 */
        /* <DEDUP_REMOVED lines=10> */
[----:B------:R-:W-:-:S02]  /*53f0*/  FADD R210, R197, R210 ;  /* 0x000000d2c5d27221 */ /* 0x000fc40000000000 */
[----:B------:R-:W0:Y:S04]  /*5400*/  SHFL.BFLY PT, R3, R164, 0x2, 0x1f ;  /* 0x0c401f00a4037f89 */ /* 0x000e2800000e0000 */
[----:B------:R-:W1:Y:S04]  /*5410*/  SHFL.BFLY PT, R5, R166, 0x2, 0x1f ;  /* 0x0c401f00a6057f89 */ /* 0x000e6800000e0000 */
[----:B------:R-:W2:Y:S04]  /*5420*/  SHFL.BFLY PT, R161, R206, 0x2, 0x1f ;  /* 0x0c401f00cea17f89 */ /* 0x000ea800000e0000 */
[----:B------:R-:W3:Y:S01]  /*5430*/  SHFL.BFLY PT, R163, R210, 0x2, 0x1f ;  /* 0x0c401f00d2a37f89 */ /* 0x000ee200000e0000 */
[----:B0-----:R-:W-:Y:S01]  /*5440*/  FADD R3, R164, R3 ;  /* 0x00000003a4037221 */ /* 0x001fe20000000000 */
[----:B-1----:R-:W-:Y:S01]  /*5450*/  FADD R5, R166, R5 ;  /* 0x00000005a6057221 */ /* 0x002fe20000000000 */
[----:B--2---:R-:W-:Y:S01]  /*5460*/  FADD R161, R206, R161 ;  /* 0x000000a1cea17221 */ /* 0x004fe20000000000 */
[----:B---3--:R-:W-:-:S02]  /*5470*/  FADD R163, R210, R163 ;  /* 0x000000a3d2a37221 */ /* 0x008fc40000000000 */
[----:B------:R-:W0:Y:S04]  /*5480*/  SHFL.BFLY PT, R4, R3, 0x1, 0x1f ;  /* 0x0c201f0003047f89 */ /* 0x000e2800000e0000 */
[----:B------:R-:W1:Y:S04]  /*5490*/  SHFL.BFLY PT, R162, R5, 0x1, 0x1f ;  /* 0x0c201f0005a27f89 */ /* 0x000e6800000e0000 */
[----:B------:R-:W2:Y:S04]  /*54a0*/  SHFL.BFLY PT, R200, R161, 0x1, 0x1f ;  /* 0x0c201f00a1c87f89 */ /* 0x000ea800000e0000 */
[----:B------:R-:W3:Y:S01]  /*54b0*/  SHFL.BFLY PT, R164, R163, 0x1, 0x1f ;  /* 0x0c201f00a3a47f89 */ /* 0x000ee200000e0000 */
[----:B------:R-:W-:-:S06]  /*54c0*/  UIADD3 UR4, UR4, 0x10, URZ ;  /* 0x0000001004047890 */ /* 0x000fcc000fffe03f */
[----:B------:R-:W-:Y:S01]  /*54d0*/  ISETP.LE.AND P0, PT, R189, UR4, PT ;  /* 0x00000004bd007c0c */ /* 0x000fe2000bf03270 */
[----:B0-----:R-:W-:Y:S01]  /*54e0*/  FADD R4, R3, R4 ;  /* 0x0000000403047221 */ /* 0x001fe20000000000 */
[----:B-1----:R-:W-:Y:S01]  /*54f0*/  FADD R165, R5, R162 ;  /* 0x000000a205a57221 */ /* 0x002fe20000000000 */
[----:B--2---:R-:W-:Y:S02]  /*5500*/  FADD R200, R161, R200 ;  /* 0x000000c8a1c87221 */ /* 0x004fe40000000000 */
[----:B------:R-:W-:Y:S01]  /*5510*/  FFMA R8, R215, R8, R4 ;  /* 0x00000008d7087223 */ /* 0x000fe20000000004 */
[----:B---3--:R-:W-:Y:S01]  /*5520*/  FADD R164, R163, R164 ;  /* 0x000000a4a3a47221 */ /* 0x008fe20000000000 */
[----:B------:R-:W-:Y:S01]  /*5530*/  FFMA R9, R202, R9, R165 ;  /* 0x00000009ca097223 */ /* 0x000fe200000000a5 */
[----:B------:R-:W-:Y:S01]  /*5540*/  FFMA R188, R217, R188, R200 ;  /* 0x000000bcd9bc7223 */ /* 0x000fe200000000c8 */
[----:B------:R-:W-:Y:S01]  /*5550*/  LEA R193, R7, R193, 0x4 ;  /* 0x000000c107c17211 */ /* 0x000fe200078e20ff */
[----:B------:R-:W-:Y:S01]  /*5560*/  FFMA R10, R225, R10, R164 ;  /* 0x0000000ae10a7223 */ /* 0x000fe200000000a4 */
[----:B------:R-:W-:Y:S01]  /*5570*/  LEA R199, R11, R199, 0x4 ;  /* 0x000000c70bc77211 */ /* 0x000fe200078e20ff */
[--C-:B------:R-:W-:Y:S01]  /*5580*/  IMAD.MOV.U32 R3, RZ, RZ, R204.reuse ;  /* 0x000000ffff037224 */ /* 0x100fe200078e00cc */
[-C--:B------:R-:W-:Y:S01]  /*5590*/  MOV R5, R167.reuse ;  /* 0x000000a700057202 */ /* 0x080fe20000000f00 */
[----:B------:R-:W-:Y:S01]  /*55a0*/  IMAD.MOV.U32 R197, RZ, RZ, R204 ;  /* 0x000000ffffc57224 */ /* 0x000fe200078e00cc */
[----:B------:R-:W-:Y:S01]  /*55b0*/  MOV R4, R160 ;  /* 0x000000a000047202 */ /* 0x000fe20000000f00 */
[----:B------:R-:W-:Y:S01]  /*55c0*/  IMAD.MOV.U32 R202, RZ, RZ, R6 ;  /* 0x000000ffffca7224 */ /* 0x000fe200078e0006 */
[----:B------:R-:W-:-:S02]  /*55d0*/  MOV R200, R167 ;  /* 0x000000a700c87202 */ /* 0x000fc40000000f00 */
[----:B------:R-:W-:Y:S01]  /*55e0*/  MOV R201, R160 ;  /* 0x000000a000c97202 */ /* 0x000fe20000000f00 */
[----:B------:R-:W-:Y:S02]  /*55f0*/  WARPGROUP.DEPBAR.LE gsb0, 0x0 ;  /* 0x00008000000079c5 */ /* 0x000fe40000010000 */
[----:B------:R-:W-:Y:S05]  /*5600*/  @!P0 BRA `(.L_x_1) ;  /* 0xffffffe400e88947 */ /* 0x000fea000383ffff */
.L_x_0:
[----:B------:R-:W-:Y:S01]  /*5610*/  LOP3.LUT R11, R0, 0xf, RZ, 0xc0, !PT ;  /* 0x0000000f000b7812 */ /* 0x000fe200078ec0ff */
[----:B------:R-:W-:Y:S01]  /*5620*/  FMUL R14, R83, 0.25 ;  /* 0x3e800000530e7820 */ /* 0x000fe20000400000 */
[----:B------:R-:W-:Y:S01]  /*5630*/  LOP3.LUT R12, R191, 0x38, RZ, 0xc0, !PT ;  /* 0x00000038bf0c7812 */ /* 0x000fe200078ec0ff */
[----:B------:R-:W-:Y:S01]  /*5640*/  FMUL R15, R82, 0.25 ;  /* 0x3e800000520f7820 */ /* 0x000fe20000400000 */
[----:B------:R-:W-:Y:S01]  /*5650*/  FSETP.GT.AND P3, PT, |R10|, 8.50705917302346158658e+37, PT ;  /* 0x7e8000000a00780b */ /* 0x000fe20003f64200 */
[----:B------:R-:W-:Y:S01]  /*5660*/  FMUL R16, R79, 0.25 ;  /* 0x3e8000004f107820 */ /* 0x000fe20000400000 */
[----:B------:R-:W-:Y:S01]  /*5670*/  LOP3.LUT R192, R192, 0x800, RZ, 0xc0, !PT ;  /* 0x00000800c0c07812 */ /* 0x000fe200078ec0ff */
[----:B------:R-:W-:Y:S01]  /*5680*/  FMUL R17, R70, 0.25 ;  /* 0x3e80000046117820 */ /* 0x000fe20000400000 */
[----:B------:R-:W-:Y:S01]  /*5690*/  LOP3.LUT R7, R191, 0x700, RZ, 0xc0, !PT ;  /* 0x00000700bf077812 */ /* 0x000fe200078ec0ff */
[----:B------:R-:W-:Y:S01]  /*56a0*/  FMUL R18, R27, 0.25 ;  /* 0x3e8000001b127820 */ /* 0x000fe20000400000 */
[----:B------:R-:W-:Y:S01]  /*56b0*/  LEA R11, R11, UR6, 0x4 ;  /* 0x000000060b0b7c11 */ /* 0x000fe2000f8e20ff */
[----:B------:R-:W-:Y:S01]  /*56c0*/  FMUL R20, R25, 0.25 ;  /* 0x3e80000019147820 */ /* 0x000fe20000400000 */
[----:B------:R-:W-:Y:S01]  /*56d0*/  LOP3.LUT R13, R0, 0xf0, RZ, 0xc0, !PT ;  /* 0x000000f0000d7812 */ /* 0x000fe200078ec0ff */
[----:B------:R-:W-:Y:S01]  /*56e0*/  FMUL R19, R28, 0.25 ;  /* 0x3e8000001c137820 */ /* 0x000fe20000400000 */
[----:B------:R-:W-:Y:S01]  /*56f0*/  IADD3 R12, R12, UR6, RZ ;  /* 0x000000060c0c7c10 */ /* 0x000fe2000fffe0ff */
[----:B------:R-:W-:Y:S01]  /*5700*/  FMUL R21, R134, 0.25 ;  /* 0x3e80000086157820 */ /* 0x000fe20000400000 */
[----:B------:R-:W-:Y:S01]  /*5710*/  FSEL R83, R14, R83, P3 ;  /* 0x000000530e537208 */ /* 0x000fe20001800000 */
[----:B------:R-:W-:Y:S01]  /*5720*/  FMUL R14, R71, 0.25 ;  /* 0x3e800000470e7820 */ /* 0x000fe20000400000 */
[----:B------:R-:W-:Y:S01]  /*5730*/  IADD3 R7, R7, R11, R192 ;  /* 0x0000000b07077210 */ /* 0x000fe20007ffe0c0 */
[----:B------:R-:W-:Y:S01]  /*5740*/  FMUL R155, R88, 0.25 ;  /* 0x3e800000589b7820 */ /* 0x000fe20000400000 */
[----:B------:R-:W-:Y:S01]  /*5750*/  LEA R11, R13, R12, 0x2 ;  /* 0x0000000c0d0b7211 */ /* 0x000fe200078e10ff */
[----:B------:R-:W-:Y:S01]  /*5760*/  FMUL R13, R86, 0.25 ;  /* 0x3e800000560d7820 */ /* 0x000fe20000400000 */
[----:B------:R-:W-:Y:S01]  /*5770*/  FSEL R71, R14, R71, P3 ;  /* 0x000000470e477208 */ /* 0x000fe20001800000 */
        /* <DEDUP_REMOVED lines=28> */
[----:B------:R-:W-:Y:S01]  /*5940*/  IMAD.MOV.U32 R14, RZ, RZ, R188 ;  /* 0x000000ffff0e7224 */ /* 0x000fe200078e00bc */
        /* <DEDUP_REMOVED lines=8> */
[----:B------:R-:W-:Y:S01]  /*59d0*/  FSETP.GT.AND P2, PT, |R14|, 8.50705917302346158658e+37, PT ;  /* 0x7e8000000e00780b */ /* 0x000fe20003f44200 */
        /* <DEDUP_REMOVED lines=66> */
[----:B------:R-:W-:Y:S01]  /*5e00*/  BAR.SYNC.DEFER_BLOCKING 0x0 ;  /* 0x0000000000007b1d */ /* 0x000fe20000010000 */
        /* <DEDUP_REMOVED lines=39> */
[----:B------:R-:W-:Y:S01]  /*6080*/  ULDC.64 UR8, c[0x0][0x270] ;  /* 0x00009c0000087ab9 */ /* 0x000fe20000000a00 */
        /* <DEDUP_REMOVED lines=71> */
[----:B------:R-:W-:Y:S01]  /*6500*/  UIMAD UR8, UR5, UR8, URZ ;  /* 0x00000008050872a4 */ /* 0x000fe2000f8e023f */
[----:B------:R-:W-:Y:S01]  /*6510*/  FSEL R128, R19, R128, P1 ;  /* 0x0000008013807208 */ /* 0x000fe20000800000 */
[----:B------:R-:W-:Y:S01]  /*6520*/  FMUL R19, R120, 0.25 ;  /* 0x3e80000078137820 */ /* 0x000fe20000400000 */
[----:B------:R-:W-:Y:S01]  /*6530*/  FSEL R97, R20, R97, P1 ;  /* 0x0000006114617208 */ /* 0x000fe20000800000 */
[----:B------:R-:W-:Y:S01]  /*6540*/  FMUL R20, R9, 8388608 ;  /* 0x4b00000009147820 */ /* 0x000fe20000400000 */
[----:B------:R-:W-:Y:S01]  /*6550*/  SHF.R.U32.HI R17, RZ, 0x1, R0 ;  /* 0x00000001ff117819 */ /* 0x000fe20000011600 */
[----:B------:R-:W-:Y:S01]  /*6560*/  USHF.L.U32 UR4, UR8, 0x1, URZ ;  /* 0x0000000108047899 */ /* 0x000fe2000800063f */
[----:B------:R-:W-:Y:S01]  /*6570*/  FSEL R105, R18, R105, P1 ;  /* 0x0000006912697208 */ /* 0x000fe20000800000 */
[----:B------:R-:W-:Y:S01]  /*6580*/  FMUL R18, R101, 0.25 ;  /* 0x3e80000065127820 */ /* 0x000fe20000400000 */
[----:B------:R-:W-:-:S02]  /*6590*/  FSETP.GEU.AND P6, PT, R9, 1.175494350822287508e-38, PT ;  /* 0x008000000900780b */ /* 0x000fc40003fce000 */
[----:B------:R-:W-:Y:S01]  /*65a0*/  FSEL R75, R12, R75, P3 ;  /* 0x0000004b0c4b7208 */ /* 0x000fe20001800000 */
[----:B------:R-:W-:Y:S01]  /*65b0*/  FMUL R12, R67, 0.25 ;  /* 0x3e800000430c7820 */ /* 0x000fe20000400000 */
[----:B------:R-:W-:Y:S01]  /*65c0*/  FSEL R114, R21, R114, P0 ;  /* 0x0000007215727208 */ /* 0x000fe20000000000 */
[----:B------:R-:W-:Y:S01]  /*65d0*/  FMUL R21, R94, 0.25 ;  /* 0x3e8000005e157820 */ /* 0x000fe20000400000 */
[----:B------:R-:W-:Y:S01]  /*65e0*/  LOP3.LUT R32, R17, 0x4, RZ, 0xc0, !PT ;  /* 0x0000000411207812 */ /* 0x000fe200078ec0ff */
[----:B------:R-:W-:Y:S01]  /*65f0*/  FMUL R17, R8, 8388608 ;  /* 0x4b00000008117820 */ /* 0x000fe20000400000 */
[----:B------:R-:W-:Y:S02]  /*6600*/  FSEL R155, R155, R88, P1 ;  /* 0x000000589b9b7208 */ /* 0x000fe40000800000 */
[----:B------:R-:W-:Y:S01]  /*6610*/  FSEL R120, R19, R120, P1 ;  /* 0x0000007813787208 */ /* 0x000fe20000800000 */
[----:B------:R-:W-:Y:S01]  /*6620*/  FMUL R19, R108, 0.25 ;  /* 0x3e8000006c137820 */ /* 0x000fe20000400000 */
[----:B------:R-:W-:-:S02]  /*6630*/  FSETP.GEU.AND P4, PT, R8, 1.175494350822287508e-38, PT ;  /* 0x008000000800780b */ /* 0x000fc40003f8e000 */
[----:B------:R-:W-:Y:S02]  /*6640*/  FSEL R20, R20, R9, !P6 ;  /* 0x0000000914147208 */ /* 0x000fe40007000000 */
[----:B------:R-:W-:Y:S02]  /*6650*/  FSEL R88, RZ, -23, P6 ;  /* 0xc1b80000ff587808 */ /* 0x000fe40003000000 */
[----:B------:R-:W-:Y:S02]  /*6660*/  FSETP.GEU.AND P6, PT, |R10|, 1.175494350822287508e-38, PT ;  /* 0x008000000a00780b */ /* 0x000fe40003fce200 */
[----:B------:R-:W-:Y:S01]  /*6670*/  FSEL R101, R18, R101, P1 ;  /* 0x0000006512657208 */ /* 0x000fe20000800000 */
[----:B------:R-:W-:Y:S01]  /*6680*/  FMUL R18, R93, 0.25 ;  /* 0x3e8000005d127820 */ /* 0x000fe20000400000 */
[----:B------:R-:W-:Y:S01]  /*6690*/  FSEL R67, R12, R67, P3 ;  /* 0x000000430c437208 */ /* 0x000fe20001800000 */
[----:B------:R-:W-:Y:S01]  /*66a0*/  FMUL R12, R55, 0.25 ;  /* 0x3e800000370c7820 */ /* 0x000fe20000400000 */
[----:B------:R-:W-:Y:S01]  /*66b0*/  FSEL R94, R21, R94, P0 ;  /* 0x0000005e155e7208 */ /* 0x000fe20000000000 */
[----:B------:R-:W-:Y:S01]  /*66c0*/  FMUL R21, R10, 8388608 ;  /* 0x4b0000000a157820 */ /* 0x000fe20000400000 */
[----:B------:R-:W-:-:S02]  /*66d0*/  FSEL R17, R17, R8, !P4 ;  /* 0x0000000811117208 */ /* 0x000fc40006000000 */
[----:B------:R-:W-:Y:S02]  /*66e0*/  FSEL R152, RZ, -23, P4 ;  /* 0xc1b80000ff987808 */ /* 0x000fe40002000000 */
[----:B------:R-:W-:Y:S01]  /*66f0*/  FSETP.GEU.AND P4, PT, R10, 1.175494350822287508e-38, PT ;  /* 0x008000000a00780b */ /* 0x000fe20003f8e000 */
[----:B------:R-:W-:Y:S01]  /*6700*/  @!P6 FMUL R86, R86, 16777216 ;  /* 0x4b8000005656e820 */ /* 0x000fe20000400000 */
[----:B------:R-:W-:Y:S01]  /*6710*/  FSEL R108, R19, R108, P1 ;  /* 0x0000006c136c7208 */ /* 0x000fe20000800000 */
[----:B------:R-:W-:Y:S01]  /*6720*/  FMUL R19, R100, 0.25 ;  /* 0x3e80000064137820 */ /* 0x000fe20000400000 */
[----:B------:R-:W-:Y:S01]  /*6730*/  FSEL R93, R18, R93, P1 ;  /* 0x0000005d125d7208 */ /* 0x000fe20000800000 */
[----:B------:R-:W-:Y:S01]  /*6740*/  @!P6 FMUL R87, R87, 16777216 ;  /* 0x4b8000005757e820 */ /* 0x000fe20000400000 */
[----:B------:R-:W-:Y:S01]  /*6750*/  FSEL R55, R12, R55, P3 ;  /* 0x000000370c377208 */ /* 0x000fe20001800000 */
[----:B------:R-:W-:Y:S01]  /*6760*/  FMUL R12, R47, 0.25 ;  /* 0x3e8000002f0c7820 */ /* 0x000fe20000400000 */
[----:B------:R-:W-:Y:S01]  /*6770*/  FSEL R18, R21, R10, !P4 ;  /* 0x0000000a15127208 */ /* 0x000fe20006000000 */
[----:B------:R-:W-:Y:S01]  /*6780*/  @P3 FMUL R10, R10, 0.25 ;  /* 0x3e8000000a0a3820 */ /* 0x000fe20000400000 */
[----:B------:R-:W-:Y:S01]  /*6790*/  FSEL R100, R19, R100, P1 ;  /* 0x0000006413647208 */ /* 0x000fe20000800000 */
[C---:B------:R-:W-:Y:S01]  /*67a0*/  FMUL R19, R14.reuse, 8388608 ;  /* 0x4b0000000e137820 */ /* 0x040fe20000400000 */
[----:B------:R-:W-:Y:S01]  /*67b0*/  FSETP.GEU.AND P5, PT, R14, 1.175494350822287508e-38, PT ;  /* 0x008000000e00780b */ /* 0x000fe20003fae000 */
[----:B------:R-:W-:Y:S01]  /*67c0*/  @!P6 FMUL R10, R10, 16777216 ;  /* 0x4b8000000a0ae820 */ /* 0x000fe20000400000 */
[----:B------:R-:W-:Y:S01]  /*67d0*/  FSEL R47, R12, R47, P3 ;  /* 0x0000002f0c2f7208 */ /* 0x000fe20001800000 */
[----:B------:R-:W-:Y:S01]  /*67e0*/  FMUL R12, R35, 0.25 ;  /* 0x3e800000230c7820 */ /* 0x000fe20000400000 */
[----:B------:R-:W-:Y:S01]  /*67f0*/  FSEL R19, R19, R14, !P5 ;  /* 0x0000000e13137208 */ /* 0x000fe20006800000 */
[----:B------:R-:W-:Y:S01]  /*6800*/  @!P6 FMUL R83, R83, 16777216 ;  /* 0x4b8000005353e820 */ /* 0x000fe20000400000 */
[----:B------:R-:W-:Y:S01]  /*6810*/  FSEL R143, R22, R143, P0 ;  /* 0x0000008f168f7208 */ /* 0x000fe20000000000 */
[----:B------:R-:W-:Y:S01]  /*6820*/  FMUL R22, R123, 0.25 ;  /* 0x3e8000007b167820 */ /* 0x000fe20000400000 */
[----:B------:R-:W0:Y:S01]  /*6830*/  MUFU.RCP R10, R10 ;  /* 0x0000000a000a7308 */ /* 0x000e220000001000 */
[----:B------:R-:W-:Y:S01]  /*6840*/  FSEL R12, R12, R35, P3 ;  /* 0x000000230c0c7208 */ /* 0x000fe20001800000 */
[----:B------:R-:W-:Y:S01]  /*6850*/  @!P6 FMUL R82, R82, 16777216 ;  /* 0x4b8000005252e820 */ /* 0x000fe20000400000 */
[----:B------:R-:W-:Y:S01]  /*6860*/  FSEL R34, RZ, -23, P4 ;  /* 0xc1b80000ff227808 */ /* 0x000fe20002000000 */
[----:B------:R-:W-:Y:S01]  /*6870*/  @!P6 FMUL R79, R79, 16777216 ;  /* 0x4b8000004f4fe820 */ /* 0x000fe20000400000 */
[----:B------:R-:W-:Y:S01]  /*6880*/  FSEL R153, R153, R92, P1 ;  /* 0x0000005c99997208 */ /* 0x000fe20000800000 */
[----:B------:R-:W-:Y:S01]  /*6890*/  VIADD R92, R19, 0xc0cafb0d ;  /* 0xc0cafb0d135c7836 */ /* 0x000fe20000000000 */
[----:B------:R-:W-:Y:S01]  /*68a0*/  FSEL R154, R154, R89, P1 ;  /* 0x000000599a9a7208 */ /* 0x000fe20000800000 */
[----:B------:R-:W-:Y:S01]  /*68b0*/  @!P6 FMUL R78, R78, 16777216 ;  /* 0x4b8000004e4ee820 */ /* 0x000fe20000400000 */
[----:B------:R-:W-:Y:S01]  /*68c0*/  IADD3 R156, R17, -0x3f3504f3, RZ ;  /* 0xc0cafb0d119c7810 */ /* 0x000fe20007ffe0ff */
[----:B------:R-:W-:Y:S01]  /*68d0*/  @!P6 FMUL R75, R75, 16777216 ;  /* 0x4b8000004b4be820 */ /* 0x000fe20000400000 */
[C---:B------:R-:W-:Y:S01]  /*68e0*/  FSETP.GEU.AND P4, PT, |R14|.reuse, 1.175494350822287508e-38, PT ;  /* 0x008000000e00780b */ /* 0x040fe20003f8e200 */
[----:B------:R-:W-:Y:S01]  /*68f0*/  @P2 FMUL R14, R14, 0.25 ;  /* 0x3e8000000e0e2820 */ /* 0x000fe20000400000 */
[C---:B------:R-:W-:Y:S01]  /*6900*/  FSETP.GEU.AND P3, PT, |R9|.reuse, 1.175494350822287508e-38, PT ;  /* 0x008000000900780b */ /* 0x040fe20003f6e200 */
[----:B------:R-:W-:Y:S01]  /*6910*/  @P0 FMUL R9, R9, 0.25 ;  /* 0x3e80000009090820 */ /* 0x000fe20000400000 */
[----:B------:R-:W-:Y:S01]  /*6920*/  IADD3 R89, R18, -0x3f3504f3, RZ ;  /* 0xc0cafb0d12597810 */ /* 0x000fe20007ffe0ff */
[----:B------:R-:W-:Y:S01]  /*6930*/  @!P6 FMUL R74, R74, 16777216 ;  /* 0x4b8000004a4ae820 */ /* 0x000fe20000400000 */
[----:B------:R-:W-:Y:S01]  /*6940*/  IADD3 R23, R20, -0x3f3504f3, RZ ;  /* 0xc0cafb0d14177810 */ /* 0x000fe20007ffe0ff */
[----:B------:R-:W-:Y:S01]  /*6950*/  @!P6 FMUL R71, R71, 16777216 ;  /* 0x4b8000004747e820 */ /* 0x000fe20000400000 */
[----:B------:R-:W-:Y:S01]  /*6960*/  FSEL R123, R22, R123, P0 ;  /* 0x0000007b167b7208 */ /* 0x000fe20000000000 */
[----:B------:R-:W-:Y:S01]  /*6970*/  FMUL R22, R103, 0.25 ;  /* 0x3e80000067167820 */ /* 0x000fe20000400000 */
[----:B------:R-:W-:Y:S01]  /*6980*/  LOP3.LUT R156, R156, 0xff800000, RZ, 0xc0, !PT ;  /* 0xff8000009c9c7812 */ /* 0x000fe200078ec0ff */
[----:B------:R-:W-:Y:S01]  /*6990*/  @!P6 FMUL R70, R70, 16777216 ;  /* 0x4b8000004646e820 */ /* 0x000fe20000400000 */
[----:B------:R-:W-:Y:S01]  /*69a0*/  LOP3.LUT R89, R89, 0xff800000, RZ, 0xc0, !PT ;  /* 0xff80000059597812 */ /* 0x000fe200078ec0ff */
[----:B------:R-:W-:Y:S01]  /*69b0*/  @!P6 FMUL R67, R67, 16777216 ;  /* 0x4b8000004343e820 */ /* 0x000fe20000400000 */
[----:B------:R-:W-:Y:S01]  /*69c0*/  LOP3.LUT R23, R23, 0xff800000, RZ, 0xc0, !PT ;  /* 0xff80000017177812 */ /* 0x000fe200078ec0ff */
[----:B------:R-:W-:Y:S01]  /*69d0*/  @!P6 FMUL R66, R66, 16777216 ;  /* 0x4b8000004242e820 */ /* 0x000fe20000400000 */
[----:B------:R-:W-:Y:S01]  /*69e0*/  LOP3.LUT R92, R92, 0xff800000, RZ, 0xc0, !PT ;  /* 0xff8000005c5c7812 */ /* 0x000fe200078ec0ff */
[----:B------:R-:W-:Y:S01]  /*69f0*/  @!P6 FMUL R63, R63, 16777216 ;  /* 0x4b8000003f3fe820 */ /* 0x000fe20000400000 */
[----:B------:R-:W-:Y:S01]  /*6a00*/  I2FP.F32.S32 R21, R156 ;  /* 0x0000009c00157245 */ /* 0x000fe20000201400 */
[----:B------:R-:W-:Y:S01]  /*6a10*/  @!P6 FMUL R62, R62, 16777216 ;  /* 0x4b8000003e3ee820 */ /* 0x000fe20000400000 */
[----:B------:R-:W-:Y:S01]  /*6a20*/  FSEL R103, R22, R103, P0 ;  /* 0x0000006716677208 */ /* 0x000fe20000000000 */
[----:B------:R-:W-:Y:S01]  /*6a30*/  @!P6 FMUL R59, R59, 16777216 ;  /* 0x4b8000003b3be820 */ /* 0x000fe20000400000 */
[----:B------:R-:W-:Y:S01]  /*6a40*/  I2FP.F32.S32 R157, R89 ;  /* 0x00000059009d7245 */ /* 0x000fe20000201400 */
[----:B------:R-:W-:Y:S01]  /*6a50*/  @!P6 FMUL R58, R58, 16777216 ;  /* 0x4b8000003a3ae820 */ /* 0x000fe20000400000 */
[----:B------:R-:W-:Y:S01]  /*6a60*/  FSEL R22, RZ, -23, P5 ;  /* 0xc1b80000ff167808 */ /* 0x000fe20002800000 */
[----:B------:R-:W-:Y:S01]  /*6a70*/  @!P6 FMUL R55, R55, 16777216 ;  /* 0x4b8000003737e820 */ /* 0x000fe20000400000 */
[----:B------:R-:W-:Y:S01]  /*6a80*/  I2FP.F32.S32 R33, R23 ;  /* 0x0000001700217245 */ /* 0x000fe20000201400 */
[----:B------:R-:W-:Y:S01]  /*6a90*/  @!P6 FMUL R54, R54, 16777216 ;  /* 0x4b8000003636e820 */ /* 0x000fe20000400000 */
[----:B------:R-:W-:Y:S01]  /*6aa0*/  I2FP.F32.S32 R35, R92 ;  /* 0x0000005c00237245 */ /* 0x000fe20000201400 */
[----:B------:R-:W-:Y:S01]  /*6ab0*/  @!P6 FMUL R51, R51, 16777216 ;  /* 0x4b8000003333e820 */ /* 0x000fe20000400000 */
        /* <DEDUP_REMOVED lines=13> */
[----:B------:R-:W-:Y:S01]  /*6b90*/  FFMA.FTZ R152, R21, 1.1920928955078125e-07, R152 ;  /* 0x3400000015987823 */ /* 0x000fe20000010098 */
[----:B------:R-:W-:Y:S01]  /*6ba0*/  @!P4 FMUL R14, R14, 16777216 ;  /* 0x4b8000000e0ec820 */ /* 0x000fe20000400000 */
[----:B------:R-:W-:Y:S01]  /*6bb0*/  @!P3 FMUL R9, R9, 16777216 ;  /* 0x4b8000000909b820 */ /* 0x000fe20000400000 */
[----:B------:R-:W-:Y:S01]  /*6bc0*/  FFMA.FTZ R21, R157, 1.1920928955078125e-07, R34 ;  /* 0x340000009d157823 */ /* 0x000fe20000010022 */
[----:B------:R-:W-:Y:S01]  /*6bd0*/  IADD3 R32, R32, R11, RZ ;  /* 0x0000000b20207210 */ /* 0x000fe20007ffe0ff */
[----:B------:R-:W-:Y:S01]  /*6be0*/  FFMA.FTZ R88, R33, 1.1920928955078125e-07, R88 ;  /* 0x3400000021587823 */ /* 0x000fe20000010058 */
[----:B------:R-:W-:Y:S01]  /*6bf0*/  FFMA.FTZ R22, R35, 1.1920928955078125e-07, R22 ;  /* 0x3400000023167823 */ /* 0x000fe20000010016 */
[C---:B0-----:R-:W-:Y:S01]  /*6c00*/  FMUL R34, R10.reuse, R86 ;  /* 0x000000560a227220 */ /* 0x041fe20000400000 */
[C---:B------:R-:W-:Y:S01]  /*6c10*/  FMUL R33, R10.reuse, R87 ;  /* 0x000000570a217220 */ /* 0x040fe20000400000 */
        /* <DEDUP_REMOVED lines=29> */
[----:B------:R-:W-:Y:S01]  /*6df0*/  FMUL R86, R10, R26 ;  /* 0x0000001a0a567220 */ /* 0x000fe20000400000 */
[----:B------:R-:W-:Y:S01]  /*6e00*/  MUFU.RCP R9, R9 ;  /* 0x0000000900097308 */ /* 0x000fe20000001000 */
[----:B------:R-:W-:Y:S01]  /*6e10*/  @!P4 FMUL R16, R16, 16777216 ;  /* 0x4b8000001010c820 */ /* 0x000fe20000400000 */
[----:B------:R-:W-:Y:S01]  /*6e20*/  @!P4 FMUL R85, R85, 16777216 ;  /* 0x4b8000005555c820 */ /* 0x000fe20000400000 */
[----:B------:R-:W-:Y:S01]  /*6e30*/  @!P4 FMUL R84, R84, 16777216 ;  /* 0x4b8000005454c820 */ /* 0x000fe20000400000 */
[----:B------:R-:W-:Y:S01]  /*6e40*/  @!P4 FMUL R81, R81, 16777216 ;  /* 0x4b8000005151c820 */ /* 0x000fe20000400000 */
[----:B------:R-:W-:Y:S01]  /*6e50*/  @!P4 FMUL R80, R80, 16777216 ;  /* 0x4b8000005050c820 */ /* 0x000fe20000400000 */
[----:B------:R-:W-:Y:S01]  /*6e60*/  @!P4 FMUL R77, R77, 16777216 ;  /* 0x4b8000004d4dc820 */ /* 0x000fe20000400000 */
[----:B------:R-:W-:Y:S01]  /*6e70*/  @!P4 FMUL R76, R76, 16777216 ;  /* 0x4b8000004c4cc820 */ /* 0x000fe20000400000 */
[----:B------:R-:W0:Y:S01]  /*6e80*/  MUFU.RCP R10, R14 ;  /* 0x0000000e000a7308 */ /* 0x000e220000001000 */
        /* <DEDUP_REMOVED lines=25> */
[----:B------:R-:W-:Y:S01]  /*7020*/  FSETP.GEU.AND P2, PT, |R8|, 1.175494350822287508e-38, PT ;  /* 0x008000000800780b */ /* 0x000fe20003f4e200 */
        /* <DEDUP_REMOVED lines=32> */
[C---:B0-----:R-:W-:Y:S01]  /*7230*/  FMUL R14, R10.reuse, R16 ;  /* 0x000000100a0e7220 */ /* 0x041fe20000400000 */
[----:B------:R-:W-:Y:S01]  /*7240*/  IADD3 R156, R17, -R156, RZ ;  /* 0x8000009c119c7210 */ /* 0x000fe20007ffe0ff */
        /* <DEDUP_REMOVED lines=62> */
[----:B------:R-:W-:-:S02]  /*7630*/  IMAD.IADD R92, R19, 0x1, -R92 ;  /* 0x00000001135c7824 */ /* 0x000fc400078e0a5c */
[----:B------:R-:W-:Y:S01]  /*7640*/  FMUL R9, R9, R90 ;  /* 0x0000005a09097220 */ /* 0x000fe20000400000 */
[----:B------:R-:W-:Y:S02]  /*7650*/  IMAD.MOV.U32 R24, RZ, RZ, 0x3dc6b27f ;  /* 0x3dc6b27fff187424 */ /* 0x000fe400078e00ff */
[----:B------:R-:W-:Y:S01]  /*7660*/  FADD R156, R156, -1 ;  /* 0xbf8000009c9c7421 */ /* 0x000fe20000000000 */
[----:B------:R-:W-:Y:S01]  /*7670*/  @P1 FMUL R8, R8, 0.25 ;  /* 0x3e80000008081820 */ /* 0x000fe20000400000 */
[----:B------:R-:W-:Y:S01]  /*7680*/  FADD R92, R92, -1 ;  /* 0xbf8000005c5c7421 */ /* 0x000fe20000000000 */
[----:B------:R-:W-:Y:S01]  /*7690*/  F2FP.F16.F32.PACK_AB R9, R10, R9 ;  /* 0x000000090a09723e */ /* 0x000fe200000000ff */
[-C--:B------:R-:W-:Y:S01]  /*76a0*/  FFMA.FTZ R83, R156, R24.reuse, -0.16845393180847167969 ;  /* 0xbe2c7f309c537423 */ /* 0x080fe20000010018 */
[----:B------:R-:W-:Y:S01]  /*76b0*/  IADD3 R23, R20, -R23, RZ ;  /* 0x8000001714177210 */ /* 0x000fe20007ffe0ff */
[----:B------:R-:W-:Y:S01]  /*76c0*/  @!P2 FMUL R8, R8, 16777216 ;  /* 0x4b8000000808a820 */ /* 0x000fe20000400000 */
[----:B------:R-:W-:Y:S01]  /*76d0*/  F2FP.F16.F32.PACK_AB R10, R16, R87 ;  /* 0x00000057100a723e */ /* 0x000fe200000000ff */
[-C--:B------:R-:W-:Y:S01]  /*76e0*/  FFMA.FTZ R87, R92, R24.reuse, -0.16845393180847167969 ;  /* 0xbe2c7f305c577423 */ /* 0x080fe20000010018 */
[----:B------:R-:W-:Y:S01]  /*76f0*/  IADD3 R89, R18, -R89, RZ ;  /* 0x8000005912597210 */ /* 0x000fe20007ffe0ff */
[----:B------:R-:W-:Y:S01]  /*7700*/  FFMA.FTZ R83, R156, R83, 0.1716887056827545166 ;  /* 0x3e2fcf2a9c537423 */ /* 0x000fe20000010053 */
[----:B------:R-:W-:Y:S01]  /*7710*/  FADD R23, R23, -1 ;  /* 0xbf80000017177421 */ /* 0x000fe20000000000 */
[----:B------:R-:W-:Y:S01]  /*7720*/  FFMA.FTZ R87, R92, R87, 0.1716887056827545166 ;  /* 0x3e2fcf2a5c577423 */ /* 0x000fe20000010057 */
[----:B------:R-:W0:Y:S01]  /*7730*/  MUFU.RCP R8, R8 ;  /* 0x0000000800087308 */ /* 0x000e220000001000 */
[----:B------:R-:W-:Y:S01]  /*7740*/  FADD R89, R89, -1 ;  /* 0xbf80000059597421 */ /* 0x000fe20000000000 */
[----:B------:R-:W-:Y:S01]  /*7750*/  FFMA.FTZ R83, R156, R83, -0.17900948226451873779 ;  /* 0xbe374e439c537423 */ /* 0x000fe20000010053 */
[-C--:B------:R-:W-:Y:S01]  /*7760*/  FFMA.FTZ R16, R23, R24.reuse, -0.16845393180847167969 ;  /* 0xbe2c7f3017107423 */ /* 0x080fe20000010018 */
[----:B------:R-:W-:Y:S01]  /*7770*/  FFMA.FTZ R87, R92, R87, -0.17900948226451873779 ;  /* 0xbe374e435c577423 */ /* 0x000fe20000010057 */
[----:B------:R-:W-:Y:S01]  /*7780*/  FFMA.FTZ R24, R89, R24, -0.16845393180847167969 ;  /* 0xbe2c7f3059187423 */ /* 0x000fe20000010018 */
[----:B------:R-:W-:Y:S01]  /*7790*/  FFMA.FTZ R83, R156, R83, 0.20512372255325317383 ;  /* 0x3e520bf49c537423 */ /* 0x000fe20000010053 */
[----:B------:R-:W-:Y:S01]  /*77a0*/  FFMA.FTZ R16, R23, R16, 0.1716887056827545166 ;  /* 0x3e2fcf2a17107423 */ /* 0x000fe20000010010 */
[----:B------:R-:W-:Y:S01]  /*77b0*/  FFMA.FTZ R87, R92, R87, 0.20512372255325317383 ;  /* 0x3e520bf45c577423 */ /* 0x000fe20000010057 */
[----:B------:R-:W-:Y:S01]  /*77c0*/  FFMA.FTZ R24, R89, R24, 0.1716887056827545166 ;  /* 0x3e2fcf2a59187423 */ /* 0x000fe20000010018 */
[----:B------:R-:W-:Y:S01]  /*77d0*/  FFMA.FTZ R83, R156, R83, -0.24046532809734344482 ;  /* 0xbe763c8b9c537423 */ /* 0x000fe20000010053 */
[----:B------:R-:W-:Y:S01]  /*77e0*/  FFMA.FTZ R16, R23, R16, -0.17900948226451873779 ;  /* 0xbe374e4317107423 */ /* 0x000fe20000010010 */
[----:B------:R-:W-:Y:S01]  /*77f0*/  FFMA.FTZ R87, R92, R87, -0.24046532809734344482 ;  /* 0xbe763c8b5c577423 */ /* 0x000fe20000010057 */
[----:B------:R-:W-:Y:S01]  /*7800*/  FFMA.FTZ R24, R89, R24, -0.17900948226451873779 ;  /* 0xbe374e4359187423 */ /* 0x000fe20000010018 */
[----:B------:R-:W-:Y:S01]  /*7810*/  @!P2 FMUL R154, R154, 16777216 ;  /* 0x4b8000009a9aa820 */ /* 0x000fe20000400000 */
[----:B------:R-:W-:Y:S01]  /*7820*/  @!P2 FMUL R155, R155, 16777216 ;  /* 0x4b8000009b9ba820 */ /* 0x000fe20000400000 */
[----:B------:R-:W-:Y:S01]  /*7830*/  FFMA.FTZ R83, R156, R83, 0.28857114911079406738 ;  /* 0x3e93bf999c537423 */ /* 0x000fe20000010053 */
[----:B------:R-:W-:Y:S01]  /*7840*/  FFMA.FTZ R16, R23, R16, 0.20512372255325317383 ;  /* 0x3e520bf417107423 */ /* 0x000fe20000010010 */
[----:B------:R-:W-:Y:S01]  /*7850*/  FFMA.FTZ R24, R89, R24, 0.20512372255325317383 ;  /* 0x3e520bf459187423 */ /* 0x000fe20000010018 */
[----:B------:R-:W-:Y:S01]  /*7860*/  FFMA.FTZ R87, R92, R87, 0.28857114911079406738 ;  /* 0x3e93bf995c577423 */ /* 0x000fe20000010057 */
        /* <DEDUP_REMOVED lines=31> */
[----:B------:R-:W-:Y:S01]  /*7a60*/  FMUL R155, R8, R155 ;  /* 0x0000009b089b7220 */ /* 0x000fe20000400000 */
[----:B------:R-:W-:Y:S01]  /*7a70*/  FFMA.FTZ R83, R156, R83, -0.36067417263984680176 ;  /* 0xbeb8aa499c537423 */ /* 0x000fe20000010053 */
[----:B------:R-:W-:Y:S01]  /*7a80*/  FFMA.FTZ R16, R23, R16, -0.24046532809734344482 ;  /* 0xbe763c8b17107423 */ /* 0x000fe20000010010 */
[----:B------:R-:W-:Y:S01]  /*7a90*/  FFMA.FTZ R24, R89, R24, -0.24046532809734344482 ;  /* 0xbe763c8b59187423 */ /* 0x000fe20000010018 */
[----:B------:R-:W-:Y:S01]  /*7aa0*/  FFMA.FTZ R87, R92, R87, -0.36067417263984680176 ;  /* 0xbeb8aa495c577423 */ /* 0x000fe20000010057 */
        /* <DEDUP_REMOVED lines=30> */
[----:B------:R-:W-:Y:S01]  /*7c90*/  FFMA.FTZ R83, R156, R83, 0.48089820146560668945 ;  /* 0x3ef6384a9c537423 */ /* 0x000fe20000010053 */
[----:B------:R-:W-:Y:S01]  /*7ca0*/  F2FP.F16.F32.PACK_AB R8, R154, R155 ;  /* 0x0000009b9a08723e */ /* 0x000fe200000000ff */
[----:B------:R-:W-:Y:S01]  /*7cb0*/  FFMA.FTZ R16, R23, R16, 0.28857114911079406738 ;  /* 0x3e93bf9917107423 */ /* 0x000fe20000010010 */
[----:B------:R-:W-:Y:S01]  /*7cc0*/  F2FP.F16.F32.PACK_AB R11, R11, R86 ;  /* 0x000000560b0b723e */ /* 0x000fe200000000ff */
[----:B------:R-:W-:Y:S01]  /*7cd0*/  FFMA.FTZ R24, R89, R24, 0.28857114911079406738 ;  /* 0x3e93bf9959187423 */ /* 0x000fe20000010018 */
[----:B------:R-:W-:Y:S01]  /*7ce0*/  FFMA.FTZ R87, R92, R87, 0.48089820146560668945 ;  /* 0x3ef6384a5c577423 */ /* 0x000fe20000010057 */
[----:B------:R-:W-:Y:S01]  /*7cf0*/  FFMA.FTZ R83, R156, R83, -0.72134751081466674805 ;  /* 0xbf38aa3b9c537423 */ /* 0x000fe20000010053 */
[----:B------:R-:W-:Y:S01]  /*7d00*/  FFMA.FTZ R16, R23, R16, -0.36067417263984680176 ;  /* 0xbeb8aa4917107423 */ /* 0x000fe20000010010 */
[----:B------:R-:W-:Y:S01]  /*7d10*/  FFMA.FTZ R24, R89, R24, -0.36067417263984680176 ;  /* 0xbeb8aa4959187423 */ /* 0x000fe20000010018 */
[----:B------:R-:W-:Y:S01]  /*7d20*/  FFMA.FTZ R87, R92, R87, -0.72134751081466674805 ;  /* 0xbf38aa3b5c577423 */ /* 0x000fe20000010057 */
[----:B------:R0:W-:Y:S01]  /*7d30*/  STSM.16.M88.4 [R7], R8 ;  /* 0x0000000807007844 */ /* 0x0001e20000000200 */
[----:B------:R-:W-:Y:S01]  /*7d40*/  ISETP.GE.U32.AND P0, PT, R17, 0x7f800000, PT ;  /* 0x7f8000001100780c */ /* 0x000fe20003f06070 */
[----:B------:R-:W-:Y:S01]  /*7d50*/  FMUL R83, R156, R83 ;  /* 0x000000539c537220 */ /* 0x000fe20000400000 */
[----:B------:R-:W-:Y:S01]  /*7d60*/  FFMA.FTZ R16, R23, R16, 0.48089820146560668945 ;  /* 0x3ef6384a17107423 */ /* 0x000fe20000010010 */
[----:B------:R-:W-:Y:S01]  /*7d70*/  FFMA.FTZ R24, R89, R24, 0.48089820146560668945 ;  /* 0x3ef6384a59187423 */ /* 0x000fe20000010018 */
[----:B------:R-:W-:Y:S01]  /*7d80*/  FMUL R87, R92, R87 ;  /* 0x000000575c577220 */ /* 0x000fe20000400000 */
[----:B------:R-:W-:Y:S01]  /*7d90*/  FMUL R83, R156, R83 ;  /* 0x000000539c537220 */ /* 0x000fe20000400000 */
[----:B------:R-:W-:Y:S01]  /*7da0*/  ISETP.GE.U32.AND P1, PT, R20, 0x7f800000, PT ;  /* 0x7f8000001400780c */ /* 0x000fe20003f26070 */
[----:B------:R-:W-:Y:S01]  /*7db0*/  FFMA.FTZ R16, R23, R16, -0.72134751081466674805 ;  /* 0xbf38aa3b17107423 */ /* 0x000fe20000010010 */
[----:B------:R-:W-:Y:S01]  /*7dc0*/  ISETP.GE.U32.AND P5, PT, R19, 0x7f800000, PT ;  /* 0x7f8000001300780c */ /* 0x000fe20003fa6070 */
[----:B------:R-:W-:Y:S01]  /*7dd0*/  FFMA.FTZ R24, R89, R24, -0.72134751081466674805 ;  /* 0xbf38aa3b59187423 */ /* 0x000fe20000010018 */
[----:B------:R-:W-:Y:S01]  /*7de0*/  ISETP.GE.U32.AND P4, PT, R18, 0x7f800000, PT ;  /* 0x7f8000001200780c */ /* 0x000fe20003f86070 */
[----:B------:R-:W-:Y:S01]  /*7df0*/  FMUL R87, R92, R87 ;  /* 0x000000575c577220 */ /* 0x000fe20000400000 */
[----:B------:R-:W-:Y:S01]  /*7e00*/  FFMA.FTZ R83, R156, 1.4426950216293334961, R83 ;  /* 0x3fb8aa3b9c537823 */ /* 0x000fe20000010053 */
[----:B------:R-:W-:Y:S01]  /*7e10*/  FMUL R16, R23, R16 ;  /* 0x0000001017107220 */ /* 0x000fe20000400000 */
[----:B------:R-:W-:Y:S01]  /*7e20*/  FMUL R24, R89, R24 ;  /* 0x0000001859187220 */ /* 0x000fe20000400000 */
[----:B------:R-:W-:Y:S01]  /*7e30*/  FFMA.FTZ R87, R92, 1.4426950216293334961, R87 ;  /* 0x3fb8aa3b5c577823 */ /* 0x000fe20000010057 */
[----:B0-----:R-:W-:Y:S01]  /*7e40*/  @P0 MOV R8, 0x7f800000 ;  /* 0x7f80000000080802 */ /* 0x001fe20000000f00 */
[----:B------:R-:W-:Y:S01]  /*7e50*/  FADD R152, R152, R83 ;  /* 0x0000005398987221 */ /* 0x000fe20000000000 */
[----:B------:R-:W-:Y:S01]  /*7e60*/  FMUL R16, R23, R16 ;  /* 0x0000001017107220 */ /* 0x000fe20000400000 */
[----:B------:R-:W-:Y:S01]  /*7e70*/  FMUL R24, R89, R24 ;  /* 0x0000001859187220 */ /* 0x000fe20000400000 */
[----:B------:R-:W-:Y:S01]  /*7e80*/  FADD R83, R22, R87 ;  /* 0x0000005716537221 */ /* 0x000fe20000000000 */
[----:B------:R-:W-:Y:S01]  /*7e90*/  LOP3.LUT R87, R0, 0xff, RZ, 0xc0, !PT ;  /* 0x000000ff00577812 */ /* 0x000fe200078ec0ff */
[----:B------:R-:W-:Y:S01]  /*7ea0*/  @P0 FFMA.FTZ R152, R17, R8, +INF ;  /* 0x7f80000011980423 */ /* 0x000fe20000010008 */
[----:B------:R-:W-:Y:S01]  /*7eb0*/  FFMA.FTZ R23, R23, 1.4426950216293334961, R16 ;  /* 0x3fb8aa3b17177823 */ /* 0x000fe20000010010 */
[----:B------:R-:W-:Y:S01]  /*7ec0*/  FFMA.FTZ R24, R89, 1.4426950216293334961, R24 ;  /* 0x3fb8aa3b59187823 */ /* 0x000fe20000010018 */
[----:B------:R-:W-:Y:S01]  /*7ed0*/  @P1 IMAD.MOV.U32 R9, RZ, RZ, 0x7f800000 ;  /* 0x7f800000ff091424 */ /* 0x000fe200078e00ff */
[----:B------:R-:W-:Y:S01]  /*7ee0*/  @P5 MOV R8, 0x7f800000 ;  /* 0x7f80000000085802 */ /* 0x000fe20000000f00 */
[----:B------:R-:W-:Y:S01]  /*7ef0*/  FADD R88, R88, R23 ;  /* 0x0000001758587221 */ /* 0x000fe20000000000 */
[----:B------:R-:W-:Y:S01]  /*7f00*/  @P4 MOV R11, 0x7f800000 ;  /* 0x7f800000000b4802 */ /* 0x000fe20000000f00 */
[----:B------:R-:W-:Y:S01]  /*7f10*/  FADD R86, R21, R24 ;  /* 0x0000001815567221 */ /* 0x000fe20000000000 */
[----:B------:R-:W-:Y:S01]  /*7f20*/  LEA R87, R87, UR6, 0x4 ;  /* 0x0000000657577c11 */ /* 0x000fe2000f8e20ff */
[----:B------:R-:W-:Y:S01]  /*7f30*/  @P1 FFMA.FTZ R88, R20, R9, +INF ;  /* 0x7f80000014581423 */ /* 0x000fe20000010009 */
[----:B------:R-:W-:Y:S01]  /*7f40*/  @P5 FFMA.FTZ R83, R19, R8, +INF ;  /* 0x7f80000013535423 */ /* 0x000fe20000010008 */
[----:B------:R-:W-:Y:S01]  /*7f50*/  @P4 FFMA.FTZ R86, R18, R11, +INF ;  /* 0x7f80000012564423 */ /* 0x000fe2000001000b */
[----:B------:R-:W-:Y:S01]  /*7f60*/  BAR.SYNC.DEFER_BLOCKING 0x0 ;  /* 0x0000000000007b1d */ /* 0x000fe20000010000 */
[----:B------:R-:W-:-:S02]  /*7f70*/  FSETP.NEU.AND P3, PT, R17, RZ, PT ;  /* 0x000000ff1100720b */ /* 0x000fc40003f6d000 */
[----:B------:R-:W-:Y:S02]  /*7f80*/  FSETP.NEU.AND P1, PT, R19, RZ, PT ;  /* 0x000000ff1300720b */ /* 0x000fe40003f2d000 */
[----:B------:R-:W-:Y:S02]  /*7f90*/  FSETP.NEU.AND P0, PT, R18, RZ, PT ;  /* 0x000000ff1200720b */ /* 0x000fe40003f0d000 */
[----:B------:R-:W-:Y:S02]  /*7fa0*/  F2FP.F16.F32.PACK_AB R16, R93, R90 ;  /* 0x0000005a5d10723e */ /* 0x000fe400000000ff */
[----:B------:R-:W-:Y:S02]  /*7fb0*/  F2FP.F16.F32.PACK_AB R17, R95, R94 ;  /* 0x0000005e5f11723e */ /* 0x000fe400000000ff */
[----:B------:R-:W-:Y:S02]  /*7fc0*/  F2FP.F16.F32.PACK_AB R18, R29, R28 ;  /* 0x0000001c1d12723e */ /* 0x000fe400000000ff */
[----:B------:R-:W-:-:S02]  /*7fd0*/  F2FP.F16.F32.PACK_AB R19, R31, R30 ;  /* 0x0000001e1f13723e */ /* 0x000fc400000000ff */
[----:B------:R-:W-:Y:S02]  /*7fe0*/  F2FP.F16.F32.PACK_AB R22, R15, R14 ;  /* 0x0000000e0f16723e */ /* 0x000fe400000000ff */
[----:B------:R-:W-:Y:S02]  /*7ff0*/  F2FP.F16.F32.PACK_AB R23, R12, R13 ;  /* 0x0000000d0c17723e */ /* 0x000fe400000000ff */
[----:B------:R-:W-:Y:S02]  /*8000*/  FSETP.NEU.AND P2, PT, R20, RZ, PT ;  /* 0x000000ff1400720b */ /* 0x000fe40003f4d000 */
[----:B------:R-:W-:Y:S02]  /*8010*/  F2FP.F16.F32.PACK_AB R20, R97, R96 ;  /* 0x000000606114723e */ /* 0x000fe400000000ff */
[----:B------:R-:W-:Y:S01]  /*8020*/  F2FP.F16.F32.PACK_AB R21, R99, R98 ;  /* 0x000000626315723e */ /* 0x000fe200000000ff */
[----:B------:R-:W0:Y:S01]  /*8030*/  LDS.128 R8, [R87] ;  /* 0x0000000057087984 */ /* 0x000e220000000c00 */
[----:B------:R-:W-:-:S02]  /*8040*/  F2FP.F16.F32.PACK_AB R26, R26, R27 ;  /* 0x0000001b1a1a723e */ /* 0x000fc400000000ff */
[----:B------:R-:W-:Y:S01]  /*8050*/  F2FP.F16.F32.PACK_AB R24, R101, R100 ;  /* 0x000000646518723e */ /* 0x000fe200000000ff */
[----:B------:R-:W-:Y:S01]  /*8060*/  BAR.SYNC.DEFER_BLOCKING 0x0 ;  /* 0x0000000000007b1d */ /* 0x000fe20000010000 */
[----:B------:R-:W-:Y:S02]  /*8070*/  F2FP.F16.F32.PACK_AB R25, R25, R102 ;  /* 0x000000661919723e */ /* 0x000fe400000000ff */
[----:B------:R-:W-:Y:S02]  /*8080*/  F2FP.F16.F32.PACK_AB R27, R39, R38 ;  /* 0x00000026271b723e */ /* 0x000fe400000000ff */
[----:B------:R-:W-:-:S03]  /*8090*/  F2FP.F16.F32.PACK_AB R28, R105, R104 ;  /* 0x00000068691c723e */ /* 0x000fc600000000ff */
[----:B------:R-:W1:Y:S01]  /*80a0*/  LDC R101, c[0x0][0x278] ;  /* 0x00009e00ff657b82 */ /* 0x000e620000000800 */
[----:B------:R-:W-:Y:S02]  /*80b0*/  F2FP.F16.F32.PACK_AB R29, R107, R106 ;  /* 0x0000006a6b1d723e */ /* 0x000fe400000000ff */
[----:B------:R-:W-:Y:S02]  /*80c0*/  F2FP.F16.F32.PACK_AB R30, R41, R40 ;  /* 0x00000028291e723e */ /* 0x000fe400000000ff */
[----:B------:R-:W-:Y:S02]  /*80d0*/  F2FP.F16.F32.PACK_AB R31, R43, R42 ;  /* 0x0000002a2b1f723e */ /* 0x000fe400000000ff */
[----:B------:R-:W-:Y:S02]  /*80e0*/  F2FP.F16.F32.PACK_AB R40, R109, R108 ;  /* 0x0000006c6d28723e */ /* 0x000fe400000000ff */
[----:B------:R-:W-:Y:S02]  /*80f0*/  F2FP.F16.F32.PACK_AB R41, R111, R110 ;  /* 0x0000006e6f29723e */ /* 0x000fe400000000ff */
[----:B------:R-:W-:-:S02]  /*8100*/  F2FP.F16.F32.PACK_AB R42, R45, R44 ;  /* 0x0000002c2d2a723e */ /* 0x000fc400000000ff */
[----:B------:R-:W-:Y:S02]  /*8110*/  F2FP.F16.F32.PACK_AB R43, R47, R46 ;  /* 0x0000002e2f2b723e */ /* 0x000fe400000000ff */
[----:B------:R-:W-:Y:S02]  /*8120*/  F2FP.F16.F32.PACK_AB R36, R36, R91 ;  /* 0x0000005b2424723e */ /* 0x000fe400000000ff */
[----:B------:R-:W-:Y:S01]  /*8130*/  F2FP.F16.F32.PACK_AB R37, R37, R114 ;  /* 0x000000722525723e */ /* 0x000fe200000000ff */
[----:B------:R-:W-:Y:S01]  /*8140*/  STSM.16.M88.4 [R7], R16 ;  /* 0x0000001007007844 */ /* 0x000fe20000000200 */
[----:B------:R-:W-:Y:S02]  /*8150*/  F2FP.F16.F32.PACK_AB R38, R49, R48 ;  /* 0x000000303126723e */ /* 0x000fe400000000ff */
[----:B------:R-:W-:Y:S01]  /*8160*/  F2FP.F16.F32.PACK_AB R39, R51, R50 ;  /* 0x000000323327723e */ /* 0x000fe200000000ff */
[----:B------:R-:W-:Y:S01]  /*8170*/  BAR.SYNC.DEFER_BLOCKING 0x0 ;  /* 0x0000000000007b1d */ /* 0x000fe20000010000 */
[----:B------:R-:W-:-:S02]  /*8180*/  F2FP.F16.F32.PACK_AB R48, R117, R116 ;  /* 0x000000747530723e */ /* 0x000fc400000000ff */
        /* <DEDUP_REMOVED lines=8> */
[----:B------:R-:W-:Y:S02]  /*8210*/  F2FP.F16.F32.PACK_AB R57, R127, R126 ;  /* 0x0000007e7f39723e */ /* 0x000fe400000000ff */
[----:B------:R-:W-:Y:S02]  /*8220*/  F2FP.F16.F32.PACK_AB R58, R61, R60 ;  /* 0x0000003c3d3a723e */ /* 0x000fe400000000ff */
[----:B------:R-:W-:Y:S01]  /*8230*/  F2FP.F16.F32.PACK_AB R59, R63, R62 ;  /* 0x0000003e3f3b723e */ /* 0x000fe200000000ff */
[----:B------:R-:W2:Y:S01]  /*8240*/  LDS.128 R12, [R87] ;  /* 0x00000000570c7984 */ /* 0x000ea20000000c00 */
[----:B------:R-:W-:-:S02]  /*8250*/  F2FP.F16.F32.PACK_AB R52, R129, R128 ;  /* 0x000000808134723e */ /* 0x000fc400000000ff */
[----:B------:R-:W-:Y:S01]  /*8260*/  F2FP.F16.F32.PACK_AB R53, R131, R130 ;  /* 0x000000828335723e */ /* 0x000fe200000000ff */
[----:B------:R-:W-:Y:S01]  /*8270*/  BAR.SYNC.DEFER_BLOCKING 0x0 ;  /* 0x0000000000007b1d */ /* 0x000fe20000010000 */
[----:B------:R-:W-:Y:S01]  /*8280*/  F2FP.F16.F32.PACK_AB R54, R65, R64 ;  /* 0x000000404136723e */ /* 0x000fe200000000ff */
[----:B------:R-:W-:Y:S01]  /*8290*/  IMAD R64, R2, UR9, RZ ;  /* 0x0000000902407c24 */ /* 0x000fe2000f8e02ff */
[----:B------:R-:W-:Y:S01]  /*82a0*/  F2FP.F16.F32.PACK_AB R55, R67, R66 ;  /* 0x000000424337723e */ /* 0x000fe200000000ff */
[----:B------:R-:W-:Y:S01]  /*82b0*/  UIMAD.WIDE UR8, UR8, 0x2, URZ ;  /* 0x00000002080878a5 */ /* 0x000fe2000f8e023f */
[----:B------:R-:W-:Y:S02]  /*82c0*/  F2FP.F16.F32.PACK_AB R60, R133, R132 ;  /* 0x00000084853c723e */ /* 0x000fe400000000ff */
[----:B------:R-:W-:Y:S02]  /*82d0*/  F2FP.F16.F32.PACK_AB R61, R135, R134 ;  /* 0x00000086873d723e */ /* 0x000fe400000000ff */
[----:B------:R-:W-:-:S02]  /*82e0*/  F2FP.F16.F32.PACK_AB R62, R69, R68 ;  /* 0x00000044453e723e */ /* 0x000fc400000000ff */
[----:B------:R-:W-:Y:S01]  /*82f0*/  F2FP.F16.F32.PACK_AB R63, R71, R70 ;  /* 0x00000046473f723e */ /* 0x000fe200000000ff */
[----:B------:R-:W3:Y:S01]  /*8300*/  LDC.64 R68, c[0x0][0x228] ;  /* 0x00008a00ff447b82 */ /* 0x000ee20000000a00 */
[----:B------:R-:W-:Y:S02]  /*8310*/  F2FP.F16.F32.PACK_AB R136, R137, R136 ;  /* 0x000000888988723e */ /* 0x000fe400000000ff */
[----:B------:R-:W-:Y:S02]  /*8320*/  F2FP.F16.F32.PACK_AB R137, R139, R138 ;  /* 0x0000008a8b89723e */ /* 0x000fe400000000ff */
[----:B------:R-:W-:Y:S01]  /*8330*/  F2FP.F16.F32.PACK_AB R138, R73, R72 ;  /* 0x00000048498a723e */ /* 0x000fe200000000ff */
[----:B------:R-:W-:Y:S01]  /*8340*/  IMAD.SHL.U32 R73, R64, 0x2, RZ ;  /* 0x0000000240497824 */ /* 0x000fe200078e00ff */
[----:B------:R-:W-:Y:S02]  /*8350*/  F2FP.F16.F32.PACK_AB R139, R75, R74 ;  /* 0x0000004a4b8b723e */ /* 0x000fe400000000ff */
[----:B------:R-:W-:Y:S01]  /*8360*/  F2FP.F16.F32.PACK_AB R140, R141, R140 ;  /* 0x0000008c8d8c723e */ /* 0x000fe200000000ff */
[----:B------:R-:W4:Y:S01]  /*8370*/  LDC R75, c[0x0][0x278] ;  /* 0x00009e00ff4b7b82 */ /* 0x000f220000000800 */
[----:B------:R-:W-:Y:S01]  /*8380*/  F2FP.F16.F32.PACK_AB R141, R143, R142 ;  /* 0x0000008e8f8d723e */ /* 0x000fe200000000ff */
[----:B------:R-:W-:Y:S01]  /*8390*/  STSM.16.M88.4 [R7], R20 ;  /* 0x0000001407007844 */ /* 0x000fe20000000200 */
[----:B------:R-:W-:-:S02]  /*83a0*/  F2FP.F16.F32.PACK_AB R142, R77, R76 ;  /* 0x0000004c4d8e723e */ /* 0x000fc400000000ff */
[----:B------:R-:W-:-:S03]  /*83b0*/  F2FP.F16.F32.PACK_AB R143, R79, R78 ;  /* 0x0000004e4f8f723e */ /* 0x000fc600000000ff */
[----:B------:R-:W-:Y:S01]  /*83c0*/  BAR.SYNC.DEFER_BLOCKING 0x0 ;  /* 0x0000000000007b1d */ /* 0x000fe20000010000 */
[----:B------:R-:W-:Y:S02]  /*83d0*/  F2FP.F16.F32.PACK_AB R144, R145, R144 ;  /* 0x000000909190723e */ /* 0x000fe400000000ff */
[----:B------:R-:W-:Y:S02]  /*83e0*/  F2FP.F16.F32.PACK_AB R145, R147, R146 ;  /* 0x000000929391723e */ /* 0x000fe400000000ff */
[----:B------:R-:W-:Y:S02]  /*83f0*/  F2FP.F16.F32.PACK_AB R146, R81, R80 ;  /* 0x000000505192723e */ /* 0x000fe400000000ff */
[----:B------:R-:W-:Y:S02]  /*8400*/  F2FP.F16.F32.PACK_AB R147, R35, R82 ;  /* 0x000000522393723e */ /* 0x000fe400000000ff */
[----:B---3--:R-:W-:Y:S01]  /*8410*/  IADD3 R72, P4, P5, R73, UR4, R68 ;  /* 0x0000000449487c10 */ /* 0x008fe2000fd9e044 */
[----:B------:R-:W-:Y:S01]  /*8420*/  IMAD.HI R68, R64, 0x2, RZ ;  /* 0x0000000240447827 */ /* 0x000fe200078e02ff */
[----:B------:R-:W-:Y:S01]  /*8430*/  F2FP.F16.F32.PACK_AB R148, R149, R148 ;  /* 0x000000949594723e */ /* 0x000fe200000000ff */
[----:B------:R-:W-:Y:S01]  /*8440*/  ULDC UR4, c[0x0][0x27c] ;  /* 0x00009f0000047ab9 */ /* 0x000fe20000000800 */
[----:B------:R-:W-:Y:S01]  /*8450*/  F2FP.F16.F32.PACK_AB R149, R151, R150 ;  /* 0x000000969795723e */ /* 0x000fe200000000ff */
[----:B------:R-:W-:Y:S01]  /*8460*/  UIMAD UR5, UR5, UR4, URZ ;  /* 0x00000004050572a4 */ /* 0x000fe2000f8e023f */
[----:B------:R-:W-:-:S02]  /*8470*/  IADD3.X R73, R68, UR9, R69, P4, P5 ;  /* 0x0000000944497c10 */ /* 0x000fc4000a7ea445 */
[----:B------:R-:W-:Y:S01]  /*8480*/  F2FP.F16.F32.PACK_AB R150, R85, R84 ;  /* 0x000000545596723e */ /* 0x000fe200000000ff */
[----:B----4-:R-:W-:Y:S01]  /*8490*/  IMAD R85, R75, 0x6, RZ ;  /* 0x000000064b557824 */ /* 0x010fe200078e02ff */
[----:B------:R-:W-:Y:S01]  /*84a0*/  F2FP.F16.F32.PACK_AB R151, R33, R34 ;  /* 0x000000222197723e */ /* 0x000fe200000000ff */
[C---:B------:R-:W-:Y:S01]  /*84b0*/  IMAD R91, R75.reuse, 0xc, RZ ;  /* 0x0000000c4b5b7824 */ /* 0x040fe200078e02ff */
[C---:B------:R-:W-:Y:S01]  /*84c0*/  SHF.L.U32 R77, R75.reuse, 0x1, RZ ;  /* 0x000000014b4d7819 */ /* 0x040fe200000006ff */
[C---:B------:R-:W-:Y:S01]  /*84d0*/  IMAD R89, R75.reuse, 0xa, RZ ;  /* 0x0000000a4b597824 */ /* 0x040fe200078e02ff */
[-C--:B------:R-:W-:Y:S01]  /*84e0*/  LEA R76, P5, R75, R72.reuse, 0x2 ;  /* 0x000000484b4c7211 */ /* 0x080fe200078a10ff */
[----:B------:R-:W3:Y:S01]  /*84f0*/  LDS.128 R16, [R87] ;  /* 0x0000000057107984 */ /* 0x000ee20000000c00 */
[-C--:B------:R-:W-:Y:S01]  /*8500*/  IADD3 R34, P4, R77, R72.reuse, RZ ;  /* 0x000000484d227210 */ /* 0x080fe20007f9e0ff */
[C---:B------:R-:W-:Y:S01]  /*8510*/  IMAD R93, R75.reuse, 0x12, RZ ;  /* 0x000000124b5d7824 */ /* 0x040fe200078e02ff */
[----:B0-----:R-:W-:Y:S01]  /*8520*/  PRMT R74, R8, 0x7632, R74 ;  /* 0x00007632084a7816 */ /* 0x001fe2000000004a */
[----:B------:R-:W-:Y:S01]  /*8530*/  BAR.SYNC.DEFER_BLOCKING 0x0 ;  /* 0x0000000000007b1d */ /* 0x000fe20000010000 */
[CC--:B------:R-:W-:Y:S01]  /*8540*/  LEA.HI.X.SX32 R35, R75.reuse, R73.reuse, 0x1, P4 ;  /* 0x000000494b237211 */ /* 0x0c0fe200020f0eff */
[----:B------:R-:W-:Y:S01]  /*8550*/  IMAD R95, R75, 0x14, RZ ;  /* 0x000000144b5f7824 */ /* 0x000fe200078e02ff */
[-C--:B------:R-:W-:Y:S01]  /*8560*/  LEA.HI.X.SX32 R77, R77, R73.reuse, 0x1, P5 ;  /* 0x000000494d4d7211 */ /* 0x080fe200028f0eff */
[----:B------:R-:W-:Y:S01]  /*8570*/  IMAD R97, R75, 0x1a, RZ ;  /* 0x0000001a4b617824 */ /* 0x000fe200078e02ff */
[-C--:B------:R-:W-:Y:S01]  /*8580*/  IADD3 R78, P5, R85, R72.reuse, RZ ;  /* 0x00000048554e7210 */ /* 0x080fe20007fbe0ff */
[C---:B------:R-:W-:Y:S01]  /*8590*/  IMAD R99, R75.reuse, 0x1c, RZ ;  /* 0x0000001c4b637824 */ /* 0x040fe200078e02ff */
[C---:B------:R-:W-:Y:S01]  /*85a0*/  SHF.L.U32 R33, R75.reuse, 0x2, RZ ;  /* 0x000000024b217819 */ /* 0x040fe200000006ff */
[C---:B------:R-:W-:Y:S01]  /*85b0*/  IMAD R103, R75.reuse, 0x2c, RZ ;  /* 0x0000002c4b677824 */ /* 0x040fe200078e02ff */
[C---:B------:R-:W-:Y:S01]  /*85c0*/  LEA R80, P4, R75.reuse, R72, 0x3 ;  /* 0x000000484b507211 */ /* 0x040fe200078818ff */
[----:B------:R-:W-:Y:S01]  /*85d0*/  IMAD R105, R75, 0x30, RZ ;  /* 0x000000304b697824 */ /* 0x000fe200078e02ff */
[----:B------:R-:W-:Y:S01]  /*85e0*/  PRMT R82, R11, 0x7632, R82 ;  /* 0x000076320b527816 */ /* 0x000fe20000000052 */
[----:B------:R-:W-:Y:S01]  /*85f0*/  IMAD R107, R75, 0x32, RZ ;  /* 0x000000324b6b7824 */ /* 0x000fe200078e02ff */
[----:B------:R-:W-:Y:S01]  /*8600*/  LEA.HI.X.SX32 R81, R33, R73, 0x1, P4 ;  /* 0x0000004921517211 */ /* 0x000fe200020f0eff */
[C---:B------:R-:W-:Y:S01]  /*8610*/  IMAD.SHL.U32 R33, R75.reuse, 0x8, RZ ;  /* 0x000000084b217824 */ /* 0x040fe200078e00ff */
[----:B------:R-:W-:Y:S01]  /*8620*/  FSEL R86, R86, -INF , P0 ;  /* 0xff80000056567808 */ /* 0x000fe20000000000 */
[C---:B------:R-:W-:Y:S01]  /*8630*/  IMAD R109, R75.reuse, 0x34, RZ ;  /* 0x000000344b6d7824 */ /* 0x040fe200078e02ff */
[----:B------:R-:W-:Y:S01]  /*8640*/  SHF.L.U32 R0, R0, 0x1, RZ ;  /* 0x0000000100007819 */ /* 0x000fe200000006ff */
[----:B------:R-:W-:-:S02]  /*8650*/  IMAD R111, R75, 0x36, RZ ;  /* 0x000000364b6f7824 */ /* 0x000fc400078e02ff */
[C---:B------:R-:W-:Y:S02]  /*8660*/  IMAD R113, R75.reuse, 0x38, RZ ;  /* 0x000000384b717824 */ /* 0x040fe400078e02ff */
[C---:B------:R-:W-:Y:S01]  /*8670*/  IMAD R115, R75.reuse, 0x3a, RZ ;  /* 0x0000003a4b737824 */ /* 0x040fe200078e02ff */
[----:B------:R-:W-:Y:S01]  /*8680*/  STSM.16.M88.4 [R7], R24 ;  /* 0x0000001807007844 */ /* 0x000fe20000000200 */
[C---:B------:R-:W-:Y:S02]  /*8690*/  IMAD R117, R75.reuse, 0x3c, RZ ;  /* 0x0000003c4b757824 */ /* 0x040fe400078e02ff */
[C---:B------:R-:W-:Y:S01]  /*86a0*/  IMAD R119, R75.reuse, 0x3e, RZ ;  /* 0x0000003e4b777824 */ /* 0x040fe200078e02ff */
[----:B------:R-:W-:Y:S01]  /*86b0*/  BAR.SYNC.DEFER_BLOCKING 0x0 ;  /* 0x0000000000007b1d */ /* 0x000fe20000010000 */
[C---:B------:R-:W-:Y:S02]  /*86c0*/  IMAD R121, R75.reuse, 0x42, RZ ;  /* 0x000000424b797824 */ /* 0x040fe400078e02ff */
[----:B------:R-:W-:-:S02]  /*86d0*/  IMAD R123, R75, 0x44, RZ ;  /* 0x000000444b7b7824 */ /* 0x000fc400078e02ff */
[C---:B------:R-:W-:Y:S02]  /*86e0*/  IMAD R125, R75.reuse, 0x46, RZ ;  /* 0x000000464b7d7824 */ /* 0x040fe400078e02ff */
[C---:B------:R-:W-:Y:S02]  /*86f0*/  IMAD R127, R75.reuse, 0x48, RZ ;  /* 0x000000484b7f7824 */ /* 0x040fe400078e02ff */
[C---:B------:R-:W-:Y:S01]  /*8700*/  IMAD R129, R75.reuse, 0x4a, RZ ;  /* 0x0000004a4b817824 */ /* 0x040fe200078e02ff */
[----:B------:R-:W0:Y:S01]  /*8710*/  LDS.128 R20, [R87] ;  /* 0x0000000057147984 */ /* 0x000e220000000c00 */
[----:B------:R-:W-:Y:S06]  /*8720*/  BAR.SYNC.DEFER_BLOCKING 0x0 ;  /* 0x0000000000007b1d */ /* 0x000fec0000010000 */
[----:B------:R-:W-:Y:S02]  /*8730*/  STSM.16.M88.4 [R7], R28 ;  /* 0x0000001c07007844 */ /* 0x000fe40000000200 */
[----:B------:R-:W-:Y:S06]  /*8740*/  BAR.SYNC.DEFER_BLOCKING 0x0 ;  /* 0x0000000000007b1d */ /* 0x000fec0000010000 */
[----:B------:R-:W-:Y:S02]  /*8750*/  LDS.128 R24, [R87] ;  /* 0x0000000057187984 */ /* 0x000fe40000000c00 */
        /* <DEDUP_REMOVED lines=11> */
[----:B------:R-:W4:Y:S02]  /*8810*/  LDS.128 R36, [R87] ;  /* 0x0000000057247984 */ /* 0x000f240000000c00 */
[----:B------:R-:W-:Y:S06]  /*8820*/  BAR.SYNC.DEFER_BLOCKING 0x0 ;  /* 0x0000000000007b1d */ /* 0x000fec0000010000 */
[----:B------:R-:W-:Y:S02]  /*8830*/  STSM.16.M88.4 [R7], R44 ;  /* 0x0000002c07007844 */ /* 0x000fe40000000200 */
[----:B------:R-:W-:Y:S06]  /*8840*/  BAR.SYNC.DEFER_BLOCKING 0x0 ;  /* 0x0000000000007b1d */ /* 0x000fec0000010000 */
[----:B------:R-:W5:Y:S02]  /*8850*/  LDS.128 R48, [R87] ;  /* 0x0000000057307984 */ /* 0x000f640000000c00 */
        /* <DEDUP_REMOVED lines=15> */
[----:B------:R-:W5:Y:S02]  /*8950*/  LDS.128 R60, [R87] ;  /* 0x00000000573c7984 */ /* 0x000f640000000c00 */
        /* <DEDUP_REMOVED lines=9> */
[----:B------:R1:W-:Y:S02]  /*89f0*/  STSM.16.M88.4 [R7], R148 ;  /* 0x0000009407007844 */ /* 0x0003e40000000200 */
[----:B------:R-:W-:Y:S01]  /*8a00*/  BAR.SYNC.DEFER_BLOCKING 0x0 ;  /* 0x0000000000007b1d */ /* 0x000fe20000010000 */
[----:B-1----:R-:W-:-:S05]  /*8a10*/  IMAD R7, R75, 0x3, RZ ;  /* 0x000000034b077824 */ /* 0x002fca00078e02ff */
[----:B------:R-:W-:Y:S01]  /*8a20*/  LEA.HI.X.SX32 R79, R7, R73, 0x1, P5 ;  /* 0x00000049074f7211 */ /* 0x000fe200028f0eff */
[----:B------:R-:W-:Y:S01]  /*8a30*/  IMAD R7, R75, 0x5, RZ ;  /* 0x000000054b077824 */ /* 0x000fe200078e02ff */
[----:B------:R1:W-:Y:S04]  /*8a40*/  STG.E.U16 desc[UR48][R72.64], R8 ;  /* 0x0000000848007986 */ /* 0x0003e8000c101530 */
[----:B------:R2:W-:Y:S04]  /*8a50*/  STG.E.U16 desc[UR48][R34.64], R74 ;  /* 0x0000004a22007986 */ /* 0x0005e8000c101530 */
[----:B------:R3:W-:Y:S01]  /*8a60*/  STG.E.U16 desc[UR48][R76.64], R9 ;  /* 0x000000094c007986 */ /* 0x0007e2000c101530 */
[----:B-1----:R-:W-:-:S02]  /*8a70*/  IADD3 R8, P6, R91, R72, RZ ;  /* 0x000000485b087210 */ /* 0x002fc40007fde0ff */
[----:B--2---:R-:W-:Y:S02]  /*8a80*/  PRMT R35, R9, 0x7632, R35 ;  /* 0x0000763209237816 */ /* 0x004fe40000000023 */
[----:B------:R-:W-:Y:S02]  /*8a90*/  IADD3 R34, P5, R89, R72, RZ ;  /* 0x0000004859227210 */ /* 0x000fe40007fbe0ff */
[----:B---3--:R-:W-:Y:S01]  /*8aa0*/  LEA.HI.X.SX32 R9, R85, R73, 0x1, P6 ;  /* 0x0000004955097211 */ /* 0x008fe200030f0eff */
[----:B------:R-:W-:Y:S01]  /*8ab0*/  IMAD R85, R75, 0xe, RZ ;  /* 0x0000000e4b557824 */ /* 0x000fe200078e02ff */
[----:B------:R1:W-:Y:S01]  /*8ac0*/  STG.E.U16 desc[UR48][R78.64], R35 ;  /* 0x000000234e007986 */ /* 0x0003e2000c101530 */
[----:B------:R-:W-:-:S03]  /*8ad0*/  PRMT R74, R10, 0x7632, R74 ;  /* 0x000076320a4a7816 */ /* 0x000fc6000000004a */
[-C--:B------:R-:W-:Y:S01]  /*8ae0*/  IADD3 R76, P4, R85, R72.reuse, RZ ;  /* 0x00000048554c7210 */ /* 0x080fe20007f9e0ff */
[----:B------:R2:W-:Y:S01]  /*8af0*/  STG.E.U16 desc[UR48][R80.64], R10 ;  /* 0x0000000a50007986 */ /* 0x0005e2000c101530 */
[----:B-1----:R-:W-:Y:S01]  /*8b00*/  LEA.HI.X.SX32 R35, R7, R73, 0x1, P5 ;  /* 0x0000004907237211 */ /* 0x002fe200028f0eff */
[C---:B------:R-:W-:Y:S01]  /*8b10*/  IMAD R7, R75.reuse, 0x7, RZ ;  /* 0x000000074b077824 */ /* 0x040fe200078e02ff */
[----:B------:R-:W-:-:S03]  /*8b20*/  LEA R78, P5, R75, R72, 0x4 ;  /* 0x000000484b4e7211 */ /* 0x000fc600078a20ff */
[----:B------:R1:W-:Y:S01]  /*8b30*/  STG.E.U16 desc[UR48][R34.64], R74 ;  /* 0x0000004a22007986 */ /* 0x0003e2000c101530 */
[-C--:B------:R-:W-:Y:S01]  /*8b40*/  LEA.HI.X.SX32 R77, R7, R73.reuse, 0x1, P4 ;  /* 0x00000049074d7211 */ /* 0x080fe200020f0eff */
[----:B------:R-:W-:Y:S01]  /*8b50*/  IMAD R7, R75, 0x9, RZ ;  /* 0x000000094b077824 */ /* 0x000fe200078e02ff */
[----:B------:R-:W-:Y:S01]  /*8b60*/  LEA.HI.X.SX32 R79, R33, R73, 0x1, P5 ;  /* 0x00000049214f7211 */ /* 0x000fe200028f0eff */
[----:B------:R3:W-:Y:S01]  /*8b70*/  STG.E.U16 desc[UR48][R8.64], R11 ;  /* 0x0000000b08007986 */ /* 0x0007e2000c101530 */
[C---:B--2---:R-:W-:Y:S01]  /*8b80*/  IMAD R81, R75.reuse, 0x16, RZ ;  /* 0x000000164b517824 */ /* 0x044fe200078e02ff */
[----:B------:R-:W-:Y:S02]  /*8b90*/  SHF.L.U32 R33, R75, 0x4, RZ ;  /* 0x000000044b217819 */ /* 0x000fe400000006ff */
[----:B------:R-:W-:Y:S01]  /*8ba0*/  STG.E.U16 desc[UR48][R76.64], R82 ;  /* 0x000000524c007986 */ /* 0x000fe2000c101530 */
[----:B-1----:R-:W-:-:S03]  /*8bb0*/  IADD3 R34, P4, R93, R72, RZ ;  /* 0x000000485d227210 */ /* 0x002fc60007f9e0ff */
[----:B------:R1:W-:Y:S01]  /*8bc0*/  STG.E.U16 desc[UR48][R78.64], R12 ;  /* 0x0000000c4e007986 */ /* 0x0003e2000c101530 */
[----:B------:R-:W-:Y:S02]  /*8bd0*/  PRMT R74, R15, 0x7632, R74 ;  /* 0x000076320f4a7816 */ /* 0x000fe4000000004a */
[-C--:B---3--:R-:W-:Y:S02]  /*8be0*/  IADD3 R8, P5, R95, R72.reuse, RZ ;  /* 0x000000485f087210 */ /* 0x088fe40007fbe0ff */
[-C--:B------:R-:W-:Y:S01]  /*8bf0*/  LEA.HI.X.SX32 R35, R7, R73.reuse, 0x1, P4 ;  /* 0x0000004907237211 */ /* 0x080fe200020f0eff */
[----:B------:R-:W-:Y:S01]  /*8c00*/  IMAD R7, R75, 0xb, RZ ;  /* 0x0000000b4b077824 */ /* 0x000fe200078e02ff */
[----:B------:R-:W-:Y:S02]  /*8c10*/  PRMT R11, R12, 0x7632, R11 ;  /* 0x000076320c0b7816 */ /* 0x000fe4000000000b */
[----:B------:R-:W-:Y:S01]  /*8c20*/  LEA.HI.X.SX32 R9, R89, R73, 0x1, P5 ;  /* 0x0000004959097211 */ /* 0x000fe200028f0eff */
[----:B------:R-:W-:Y:S01]  /*8c30*/  IMAD R89, R75, 0x18, RZ ;  /* 0x000000184b597824 */ /* 0x000fe200078e02ff */
[-C--:B------:R-:W-:Y:S01]  /*8c40*/  IADD3 R10, P5, R81, R72.reuse, RZ ;  /* 0x00000048510a7210 */ /* 0x080fe20007fbe0ff */
[----:B------:R2:W-:Y:S01]  /*8c50*/  STG.E.U16 desc[UR48][R34.64], R11 ;  /* 0x0000000b22007986 */ /* 0x0005e2000c101530 */
[----:B-1----:R-:W-:Y:S01]  /*8c60*/  IMAD R79, R75, 0x1e, RZ ;  /* 0x0000001e4b4f7824 */ /* 0x002fe200078e02ff */
[----:B------:R-:W-:-:S02]  /*8c70*/  IADD3 R12, P6, R99, R72, RZ ;  /* 0x00000048630c7210 */ /* 0x000fc40007fde0ff */
[----:B------:R1:W-:Y:S01]  /*8c80*/  STG.E.U16 desc[UR48][R8.64], R13 ;  /* 0x0000000d08007986 */ /* 0x0003e2000c101530 */
[----:B------:R-:W-:-:S04]  /*8c90*/  IADD3 R76, P4, R89, R72, RZ ;  /* 0x00000048594c7210 */ /* 0x000fc80007f9e0ff */
[-C--:B------:R-:W-:Y:S01]  /*8ca0*/  LEA.HI.X.SX32 R77, R91, R73.reuse, 0x1, P4 ;  /* 0x000000495b4d7211 */ /* 0x080fe200020f0eff */
[----:B------:R-:W-:Y:S01]  /*8cb0*/  IMAD R91, R75, 0x24, RZ ;  /* 0x000000244b5b7824 */ /* 0x000fe200078e02ff */
[-C--:B--2---:R-:W-:Y:S01]  /*8cc0*/  LEA.HI.X.SX32 R11, R7, R73.reuse, 0x1, P5 ;  /* 0x00000049070b7211 */ /* 0x084fe200028f0eff */
[----:B------:R-:W-:Y:S01]  /*8cd0*/  IMAD R7, R75, 0xd, RZ ;  /* 0x0000000d4b077824 */ /* 0x000fe200078e02ff */
[----:B-1----:R-:W-:Y:S02]  /*8ce0*/  PRMT R9, R13, 0x7632, R9 ;  /* 0x000076320d097816 */ /* 0x002fe40000000009 */
[----:B------:R-:W-:Y:S02]  /*8cf0*/  IADD3 R8, P5, R97, R72, RZ ;  /* 0x0000004861087210 */ /* 0x000fe40007fbe0ff */
[----:B------:R-:W-:Y:S01]  /*8d00*/  LEA.HI.X.SX32 R13, R85, R73, 0x1, P6 ;  /* 0x00000049550d7211 */ /* 0x000fe200030f0eff */
[----:B------:R1:W-:Y:S01]  /*8d10*/  STG.E.U16 desc[UR48][R10.64], R9 ;  /* 0x000000090a007986 */ /* 0x0003e2000c101530 */
[----:B------:R-:W-:-:S03]  /*8d20*/  IMAD R85, R75, 0x22, RZ ;  /* 0x000000224b557824 */ /* 0x000fc600078e02ff */
[----:B------:R2:W-:Y:S01]  /*8d30*/  STG.E.U16 desc[UR48][R76.64], R14 ;  /* 0x0000000e4c007986 */ /* 0x0005e2000c101530 */
[-C--:B-1----:R-:W-:Y:S01]  /*8d40*/  LEA.HI.X.SX32 R9, R7, R73.reuse, 0x1, P5 ;  /* 0x0000004907097211 */ /* 0x082fe200028f0eff */
[----:B------:R-:W-:Y:S01]  /*8d50*/  IMAD R7, R75, 0xf, RZ ;  /* 0x0000000f4b077824 */ /* 0x000fe200078e02ff */
[----:B------:R-:W-:Y:S02]  /*8d60*/  PRMT R11, R14, 0x7632, R11 ;  /* 0x000076320e0b7816 */ /* 0x000fe4000000000b */
[-C--:B------:R-:W-:Y:S01]  /*8d70*/  IADD3 R10, P4, R79, R72.reuse, RZ ;  /* 0x000000484f0a7210 */ /* 0x080fe20007f9e0ff */
[----:B--2---:R-:W-:Y:S01]  /*8d80*/  IMAD R77, R75, 0x28, RZ ;  /* 0x000000284b4d7824 */ /* 0x004fe200078e02ff */
[-C--:B------:R-:W-:Y:S01]  /*8d90*/  LEA R34, P5, R101, R72.reuse, 0x5 ;  /* 0x0000004865227211 */ /* 0x080fe200078a28ff */
[----:B------:R1:W-:Y:S01]  /*8da0*/  STG.E.U16 desc[UR48][R8.64], R11 ;  /* 0x0000000b08007986 */ /* 0x0003e2000c101530 */
[----:B------:R-:W-:Y:S02]  /*8db0*/  IMAD R101, R75, 0x4e, RZ ;  /* 0x0000004e4b657824 */ /* 0x000fe400078e02ff */
[-C--:B------:R-:W-:Y:S01]  /*8dc0*/  LEA.HI.X.SX32 R35, R33, R73.reuse, 0x1, P5 ;  /* 0x0000004921237211 */ /* 0x080fe200028f0eff */
[----:B------:R2:W-:Y:S01]  /*8dd0*/  STG.E.U16 desc[UR48][R12.64], R15 ;  /* 0x0000000f0c007986 */ /* 0x0005e2000c101530 */
[----:B------:R-:W-:Y:S01]  /*8de0*/  IMAD R33, R75, 0x26, RZ ;  /* 0x000000264b217824 */ /* 0x000fe200078e02ff */
[----:B-1----:R-:W-:Y:S01]  /*8df0*/  LEA.HI.X.SX32 R11, R7, R73, 0x1, P4 ;  /* 0x00000049070b7211 */ /* 0x002fe200020f0eff */
[----:B------:R-:W-:Y:S01]  /*8e00*/  IMAD R7, R75, 0x11, RZ ;  /* 0x000000114b077824 */ /* 0x000fe200078e02ff */
[----:B------:R-:W-:-:S02]  /*8e10*/  IADD3 R8, P4, R85, R72, RZ ;  /* 0x0000004855087210 */ /* 0x000fc40007f9e0ff */
[-C--:B--2---:R-:W-:Y:S01]  /*8e20*/  IADD3 R12, P5, R91, R72.reuse, RZ ;  /* 0x000000485b0c7210 */ /* 0x084fe20007fbe0ff */
[----:B------:R1:W-:Y:S01]  /*8e30*/  STG.E.U16 desc[UR48][R10.64], R74 ;  /* 0x0000004a0a007986 */ /* 0x0003e2000c101530 */
[-C--:B------:R-:W-:Y:S01]  /*8e40*/  LEA.HI.X.SX32 R9, R7, R73.reuse, 0x1, P4 ;  /* 0x0000004907097211 */ /* 0x080fe200020f0eff */
[----:B------:R-:W-:Y:S01]  /*8e50*/  IMAD R7, R75, 0x13, RZ ;  /* 0x000000134b077824 */ /* 0x000fe200078e02ff */
[----:B------:R-:W-:Y:S01]  /*8e60*/  LEA.HI.X.SX32 R13, R93, R73, 0x1, P5 ;  /* 0x000000495d0d7211 */ /* 0x000fe200028f0eff */
[----:B------:R-:W-:Y:S01]  /*8e70*/  IMAD R93, R75, 0x2a, RZ ;  /* 0x0000002a4b5d7824 */ /* 0x000fe200078e02ff */
[----:B------:R2:W-:Y:S01]  /*8e80*/  STG.E.U16 desc[UR48][R34.64], R16 ;  /* 0x0000001022007986 */ /* 0x0005e2000c101530 */
[----:B------:R-:W-:-:S04]  /*8e90*/  IADD3 R14, P4, R77, R72, RZ ;  /* 0x000000484d0e7210 */ /* 0x000fc80007f9e0ff */
[----:B------:R-:W-:Y:S01]  /*8ea0*/  LEA.HI.X.SX32 R15, R95, R73, 0x1, P4 ;  /* 0x000000495f0f7211 */ /* 0x000fe200020f0eff */
[----:B------:R-:W-:Y:S01]  /*8eb0*/  IMAD R95, R75, 0x50, RZ ;  /* 0x000000504b5f7824 */ /* 0x000fe200078e02ff */
[----:B-1----:R-:W-:Y:S02]  /*8ec0*/  PRMT R11, R16, 0x7632, R11 ;  /* 0x00007632100b7816 */ /* 0x002fe4000000000b */
[----:B------:R-:W-:-:S03]  /*8ed0*/  IADD3 R10, P5, R33, R72, RZ ;  /* 0x00000048210a7210 */ /* 0x000fc60007fbe0ff */
[----:B------:R1:W-:Y:S01]  /*8ee0*/  STG.E.U16 desc[UR48][R8.64], R11 ;  /* 0x0000000b08007986 */ /* 0x0003e2000c101530 */
[----:B--2---:R-:W-:Y:S01]  /*8ef0*/  IMAD R35, R75, 0x2e, RZ ;  /* 0x0000002e4b237824 */ /* 0x004fe200078e02ff */
[-C--:B------:R-:W-:Y:S02]  /*8f00*/  IADD3 R16, P4, R105, R72.reuse, RZ ;  /* 0x0000004869107210 */ /* 0x080fe40007f9e0ff */
[----:B------:R2:W-:Y:S01]  /*8f10*/  STG.E.U16 desc[UR48][R12.64], R17 ;  /* 0x000000110c007986 */ /* 0x0005e2000c101530 */
[----:B-1----:R-:W-:Y:S02]  /*8f20*/  PRMT R9, R17, 0x7632, R9 ;  /* 0x0000763211097816 */ /* 0x002fe40000000009 */
[-C--:B------:R-:W-:Y:S01]  /*8f30*/  LEA.HI.X.SX32 R11, R7, R73.reuse, 0x1, P5 ;  /* 0x00000049070b7211 */ /* 0x080fe200028f0eff */
[----:B------:R-:W-:Y:S01]  /*8f40*/  IMAD R7, R75, 0x15, RZ ;  /* 0x000000154b077824 */ /* 0x000fe200078e02ff */
[-C--:B------:R-:W-:Y:S02]  /*8f50*/  IADD3 R8, P5, R93, R72.reuse, RZ ;  /* 0x000000485d087210 */ /* 0x080fe40007fbe0ff */
[----:B--2---:R-:W-:Y:S01]  /*8f60*/  IADD3 R12, P6, R103, R72, RZ ;  /* 0x00000048670c7210 */ /* 0x004fe20007fde0ff */
[----:B------:R1:W-:Y:S01]  /*8f70*/  STG.E.U16 desc[UR48][R10.64], R9 ;  /* 0x000000090a007986 */ /* 0x0003e2000c101530 */
[-C--:B------:R-:W-:Y:S01]  /*8f80*/  LEA.HI.X.SX32 R17, R89, R73.reuse, 0x1, P4 ;  /* 0x0000004959117211 */ /* 0x080fe200020f0eff */
[----:B------:R-:W-:Y:S01]  /*8f90*/  IMAD R89, R75, 0x58, RZ ;  /* 0x000000584b597824 */ /* 0x000fe200078e02ff */
[-C--:B------:R-:W-:Y:S01]  /*8fa0*/  LEA.HI.X.SX32 R13, R81, R73.reuse, 0x1, P6 ;  /* 0x00000049510d7211 */ /* 0x080fe200030f0eff */
[----:B------:R2:W-:Y:S01]  /*8fb0*/  STG.E.U16 desc[UR48][R14.64], R18 ;  /* 0x000000120e007986 */ /* 0x0005e2000c101530 */
[----:B------:R-:W-:Y:S01]  /*8fc0*/  IMAD R81, R75, 0x5e, RZ ;  /* 0x0000005e4b517824 */ /* 0x000fe200078e02ff */
[----:B-1----:R-:W-:Y:S01]  /*8fd0*/  LEA.HI.X.SX32 R9, R7, R73, 0x1, P5 ;  /* 0x0000004907097211 */ /* 0x002fe200028f0eff */
[----:B------:R-:W-:Y:S01]  /*8fe0*/  IMAD R7, R75, 0x17, RZ ;  /* 0x000000174b077824 */ /* 0x000fe200078e02ff */
[----:B------:R-:W-:-:S02]  /*8ff0*/  PRMT R11, R18, 0x7632, R11 ;  /* 0x00007632120b7816 */ /* 0x000fc4000000000b */
[-C--:B------:R-:W-:Y:S02]  /*9000*/  IADD3 R10, P5, R35, R72.reuse, RZ ;  /* 0x00000048230a7210 */ /* 0x080fe40007fbe0ff */
[----:B--2---:R-:W-:Y:S01]  /*9010*/  PRMT R15, R19, 0x7632, R15 ;  /* 0x00007632130f7816 */ /* 0x004fe2000000000f */
[----:B------:R1:W-:Y:S01]  /*9020*/  STG.E.U16 desc[UR48][R8.64], R11 ;  /* 0x0000000b08007986 */ /* 0x0003e2000c101530 */
[----:B------:R-:W-:-:S03]  /*9030*/  IADD3 R14, P6, R109, R72, RZ ;  /* 0x000000486d0e7210 */ /* 0x000fc60007fde0ff */
[----:B------:R2:W-:Y:S01]  /*9040*/  STG.E.U16 desc[UR48][R12.64], R19 ;  /* 0x000000130c007986 */ /* 0x0005e2000c101530 */
[-C--:B-1----:R-:W-:Y:S01]  /*9050*/  LEA.HI.X.SX32 R11, R7, R73.reuse, 0x1, P5 ;  /* 0x00000049070b7211 */ /* 0x082fe200028f0eff */
[----:B------:R-:W-:Y:S01]  /*9060*/  IMAD R7, R75, 0x19, RZ ;  /* 0x000000194b077824 */ /* 0x000fe200078e02ff */
[-C--:B------:R-:W-:Y:S01]  /*9070*/  IADD3 R8, P5, R107, R72.reuse, RZ ;  /* 0x000000486b087210 */ /* 0x080fe20007fbe0ff */
[----:B--2---:R-:W1:Y:S02]  /*9080*/  LDC R19, c[0x0][0x278] ;  /* 0x00009e00ff137b82 */ /* 0x004e640000000800 */
[----:B------:R2:W-:Y:S01]  /*9090*/  STG.E.U16 desc[UR48][R10.64], R15 ;  /* 0x0000000f0a007986 */ /* 0x0005e2000c101530 */
[-C--:B------:R-:W-:Y:S01]  /*90a0*/  LEA.HI.X.SX32 R9, R7, R73.reuse, 0x1, P5 ;  /* 0x0000004907097211 */ /* 0x080fe200028f0eff */
[----:B------:R-:W-:Y:S01]  /*90b0*/  IMAD R7, R75, 0x1b, RZ ;  /* 0x0000001b4b077824 */ /* 0x000fe200078e02ff */
[----:B------:R-:W-:Y:S01]  /*90c0*/  IADD3 R12, P4, R113, R72, RZ ;  /* 0x00000048710c7210 */ /* 0x000fe20007f9e0ff */
[----:B0-----:R0:W-:Y:S03]  /*90d0*/  STG.E.U16 desc[UR48][R16.64], R20 ;  /* 0x0000001410007986 */ /* 0x0011e6000c101530 */
[----:B------:R-:W-:Y:S01]  /*90e0*/  LEA.HI.X.SX32 R13, R99, R73, 0x1, P4 ;  /* 0x00000049630d7211 */ /* 0x000fe200020f0eff */
[----:B------:R-:W-:Y:S01]  /*90f0*/  IMAD R99, R75, 0x4c, RZ ;  /* 0x0000004c4b637824 */ /* 0x000fe200078e02ff */
[----:B--2---:R-:W-:-:S02]  /*9100*/  PRMT R11, R20, 0x7632, R11 ;  /* 0x00007632140b7816 */ /* 0x004fc4000000000b */
[-C--:B------:R-:W-:Y:S02]  /*9110*/  IADD3 R10, P5, R111, R72.reuse, RZ ;  /* 0x000000486f0a7210 */ /* 0x080fe40007fbe0ff */
[-C--:B------:R-:W-:Y:S01]  /*9120*/  LEA.HI.X.SX32 R15, R97, R73.reuse, 0x1, P6 ;  /* 0x00000049610f7211 */ /* 0x080fe200030f0eff */
[----:B------:R2:W-:Y:S01]  /*9130*/  STG.E.U16 desc[UR48][R8.64], R11 ;  /* 0x0000000b08007986 */ /* 0x0005e2000c101530 */
[C---:B0-----:R-:W-:Y:S01]  /*9140*/  SHF.L.U32 R17, R75.reuse, 0x5, RZ ;  /* 0x000000054b117819 */ /* 0x041fe200000006ff */
[----:B------:R-:W-:Y:S01]  /*9150*/  IMAD R97, R75, 0x52, RZ ;  /* 0x000000524b617824 */ /* 0x000fe200078e02ff */
[----:B----4-:R-:W-:Y:S01]  /*9160*/  PRMT R20, R38, 0x7632, R20 ;  /* 0x0000763226147816 */ /* 0x010fe20000000014 */
[----:B------:R0:W-:Y:S01]  /*9170*/  STG.E.U16 desc[UR48][R14.64], R21 ;  /* 0x000000150e007986 */ /* 0x0001e2000c101530 */
[----:B--2---:R-:W-:Y:S02]  /*9180*/  PRMT R9, R21, 0x7632, R9 ;  /* 0x0000763215097816 */ /* 0x004fe40000000009 */
[-C--:B------:R-:W-:Y:S01]  /*9190*/  LEA.HI.X.SX32 R11, R7, R73.reuse, 0x1, P5 ;  /* 0x00000049070b7211 */ /* 0x080fe200028f0eff */
[----:B------:R-:W-:Y:S01]  /*91a0*/  IMAD R7, R75, 0x1d, RZ ;  /* 0x0000001d4b077824 */ /* 0x000fe200078e02ff */
[-C--:B------:R-:W-:Y:S01]  /*91b0*/  IADD3 R8, P5, R115, R72.reuse, RZ ;  /* 0x0000004873087210 */ /* 0x080fe20007fbe0ff */
[----:B0-----:R-:W-:Y:S01]  /*91c0*/  IMAD R21, R75, 0x70, RZ ;  /* 0x000000704b157824 */ /* 0x001fe200078e02ff */
[----:B------:R-:W-:Y:S01]  /*91d0*/  IADD3 R14, P6, R117, R72, RZ ;  /* 0x00000048750e7210 */ /* 0x000fe20007fde0ff */
[----:B------:R0:W-:Y:S03]  /*91e0*/  STG.E.U16 desc[UR48][R10.64], R9 ;  /* 0x000000090a007986 */ /* 0x0001e6000c101530 */
[-C--:B------:R-:W-:Y:S01]  /*91f0*/  LEA.HI.X.SX32 R15, R79, R73.reuse, 0x1, P6 ;  /* 0x000000494f0f7211 */ /* 0x080fe200030f0eff */
[----:B------:R2:W-:Y:S01]  /*9200*/  STG.E.U16 desc[UR48][R12.64], R22 ;  /* 0x000000160c007986 */ /* 0x0005e2000c101530 */
[----:B------:R-:W-:Y:S01]  /*9210*/  IMAD R79, R75, 0x66, RZ ;  /* 0x000000664b4f7824 */ /* 0x000fe200078e02ff */
[----:B0-----:R-:W-:Y:S01]  /*9220*/  LEA.HI.X.SX32 R9, R7, R73, 0x1, P5 ;  /* 0x0000004907097211 */ /* 0x001fe200028f0eff */
[----:B------:R-:W-:Y:S01]  /*9230*/  IMAD R7, R75, 0x1f, RZ ;  /* 0x0000001f4b077824 */ /* 0x000fe200078e02ff */
[----:B------:R-:W-:-:S02]  /*9240*/  PRMT R11, R22, 0x7632, R11 ;  /* 0x00007632160b7816 */ /* 0x000fc4000000000b */
[-C--:B------:R-:W-:Y:S02]  /*9250*/  IADD3 R10, P4, R119, R72.reuse, RZ ;  /* 0x00000048770a7210 */ /* 0x080fe40007f9e0ff */
[-C--:B-1----:R-:W-:Y:S01]  /*9260*/  LEA R16, P5, R19, R72.reuse, 0x6 ;  /* 0x0000004813107211 */ /* 0x082fe200078a30ff */
[----:B------:R0:W-:Y:S01]  /*9270*/  STG.E.U16 desc[UR48][R8.64], R11 ;  /* 0x0000000b08007986 */ /* 0x0001e2000c101530 */
[----:B--2---:R-:W-:Y:S02]  /*9280*/  PRMT R13, R23, 0x7632, R13 ;  /* 0x00007632170d7816 */ /* 0x004fe4000000000d */
[----:B------:R-:W-:Y:S01]  /*9290*/  LEA.HI.X.SX32 R17, R17, R73, 0x1, P5 ;  /* 0x0000004911117211 */ /* 0x000fe200028f0eff */
[----:B------:R1:W-:Y:S01]  /*92a0*/  STG.E.U16 desc[UR48][R14.64], R23 ;  /* 0x000000170e007986 */ /* 0x0003e2000c101530 */
[----:B------:R-:W-:Y:S02]  /*92b0*/  IADD3 R12, P5, R123, R72, RZ ;  /* 0x000000487b0c7210 */ /* 0x000fe40007fbe0ff */
[----:B------:R-:W-:-:S02]  /*92c0*/  PRMT R22, R39, 0x7632, R22 ;  /* 0x0000763227167816 */ /* 0x000fc40000000016 */
[-C--:B0-----:R-:W-:Y:S01]  /*92d0*/  LEA.HI.X.SX32 R11, R7, R73.reuse, 0x1, P4 ;  /* 0x00000049070b7211 */ /* 0x081fe200020f0eff */
[----:B------:R-:W-:Y:S01]  /*92e0*/  IMAD R7, R75, 0x21, RZ ;  /* 0x000000214b077824 */ /* 0x000fe200078e02ff */
[-C--:B------:R-:W-:Y:S01]  /*92f0*/  IADD3 R8, P4, R121, R72.reuse, RZ ;  /* 0x0000004879087210 */ /* 0x080fe20007f9e0ff */
[----:B-1----:R-:W-:Y:S02]  /*9300*/  IMAD R23, R75, 0x72, RZ ;  /* 0x000000724b177824 */ /* 0x002fe400078e02ff */
[----:B------:R0:W-:Y:S01]  /*9310*/  STG.E.U16 desc[UR48][R10.64], R13 ;  /* 0x0000000d0a007986 */ /* 0x0001e2000c101530 */
[-C--:B------:R-:W-:Y:S01]  /*9320*/  LEA.HI.X.SX32 R9, R7, R73.reuse, 0x1, P4 ;  /* 0x0000004907097211 */ /* 0x080fe200020f0eff */
[----:B------:R-:W-:Y:S01]  /*9330*/  IMAD R7, R75, 0x23, RZ ;  /* 0x000000234b077824 */ /* 0x000fe200078e02ff */
[----:B------:R-:W-:Y:S01]  /*9340*/  IADD3 R14, P4, R127, R72, RZ ;  /* 0x000000487f0e7210 */ /* 0x000fe20007f9e0ff */
[----:B------:R1:W-:Y:S03]  /*9350*/  STG.E.U16 desc[UR48][R16.64], R24 ;  /* 0x0000001810007986 */ /* 0x0003e6000c101530 */
[----:B------:R-:W-:Y:S01]  /*9360*/  LEA.HI.X.SX32 R15, R91, R73, 0x1, P4 ;  /* 0x000000495b0f7211 */ /* 0x000fe200020f0eff */
[----:B------:R-:W-:Y:S01]  /*9370*/  IMAD R91, R75, 0x5a, RZ ;  /* 0x0000005a4b5b7824 */ /* 0x000fe200078e02ff */
[----:B0-----:R-:W-:-:S02]  /*9380*/  PRMT R11, R24, 0x7632, R11 ;  /* 0x00007632180b7816 */ /* 0x001fc4000000000b */
[-C--:B------:R-:W-:Y:S01]  /*9390*/  LEA.HI.X.SX32 R13, R85, R73.reuse, 0x1, P5 ;  /* 0x00000049550d7211 */ /* 0x080fe200028f0eff */
[----:B------:R-:W-:Y:S01]  /*93a0*/  IMAD R85, R75, 0x54, RZ ;  /* 0x000000544b557824 */ /* 0x000fe200078e02ff */
[-C--:B------:R-:W-:Y:S01]  /*93b0*/  IADD3 R10, P5, R125, R72.reuse, RZ ;  /* 0x000000487d0a7210 */ /* 0x080fe20007fbe0ff */
[----:B------:R0:W-:Y:S01]  /*93c0*/  STG.E.U16 desc[UR48][R8.64], R11 ;  /* 0x0000000b08007986 */ /* 0x0001e2000c101530 */
[----:B-1----:R-:W-:Y:S02]  /*93d0*/  IADD3 R16, P4, R95, R72, RZ ;  /* 0x000000485f107210 */ /* 0x002fe40007f9e0ff */
[----:B-----5:R-:W-:Y:S01]  /*93e0*/  PRMT R24, R48, 0x7632, R24 ;  /* 0x0000763230187816 */ /* 0x020fe20000000018 */
[----:B------:R1:W-:Y:S01]  /*93f0*/  STG.E.U16 desc[UR48][R12.64], R25 ;  /* 0x000000190c007986 */ /* 0x0003e2000c101530 */
[----:B------:R-:W-:Y:S01]  /*9400*/  LEA.HI.X.SX32 R17, R77, R73, 0x1, P4 ;  /* 0x000000494d117211 */ /* 0x000fe200020f0eff */
[----:B------:R-:W-:Y:S01]  /*9410*/  IMAD R77, R75, 0x62, RZ ;  /* 0x000000624b4d7824 */ /* 0x000fe200078e02ff */
[----:B0-----:R-:W-:-:S02]  /*9420*/  PRMT R9, R25, 0x7632, R9 ;  /* 0x0000763219097816 */ /* 0x001fc40000000009 */
[-C--:B------:R-:W-:Y:S01]  /*9430*/  LEA.HI.X.SX32 R11, R7, R73.reuse, 0x1, P5 ;  /* 0x00000049070b7211 */ /* 0x080fe200028f0eff */
[----:B------:R-:W-:Y:S01]  /*9440*/  IMAD R7, R75, 0x25, RZ ;  /* 0x000000254b077824 */ /* 0x000fe200078e02ff */
[-C--:B------:R-:W-:Y:S01]  /*9450*/  IADD3 R8, P5, R129, R72.reuse, RZ ;  /* 0x0000004881087210 */ /* 0x080fe20007fbe0ff */
[----:B-1----:R-:W-:Y:S01]  /*9460*/  IMAD R25, R75, 0x64, RZ ;  /* 0x000000644b197824 */ /* 0x002fe200078e02ff */
        /* <DEDUP_REMOVED lines=9> */
[----:B-1----:R-:W-:Y:S01]  /*9500*/  PRMT R15, R27, 0x7632, R15 ;  /* 0x000076321b0f7816 */ /* 0x002fe2000000000f */
[----:B------:R0:W-:Y:S01]  /*9510*/  STG.E.U16 desc[UR48][R8.64], R11 ;  /* 0x0000000b08007986 */ /* 0x0001e2000c101530 */
[-C--:B------:R-:W-:Y:S02]  /*9520*/  IADD3 R14, P6, R85, R72.reuse, RZ ;  /* 0x00000048550e7210 */ /* 0x080fe40007fde0ff */
[----:B------:R-:W-:Y:S01]  /*9530*/  PRMT R26, R49, 0x7632, R26 ;  /* 0x00007632311a7816 */ /* 0x000fe2000000001a */
[----:B------:R1:W-:Y:S01]  /*9540*/  STG.E.U16 desc[UR48][R12.64], R27 ;  /* 0x0000001b0c007986 */ /* 0x0003e2000c101530 */
[----:B0-----:R-:W-:Y:S01]  /*9550*/  LEA.HI.X.SX32 R11, R7, R73, 0x1, P5 ;  /* 0x00000049070b7211 */ /* 0x001fe200028f0eff */
[----:B------:R-:W-:Y:S01]  /*9560*/  IMAD R7, R75, 0x29, RZ ;  /* 0x000000294b077824 */ /* 0x000fe200078e02ff */
[----:B------:R-:W-:-:S02]  /*9570*/  IADD3 R8, P5, R97, R72, RZ ;  /* 0x0000004861087210 */ /* 0x000fc40007fbe0ff */
[----:B-1----:R-:W-:Y:S01]  /*9580*/  IADD3 R12, P4, R89, R72, RZ ;  /* 0x00000048590c7210 */ /* 0x002fe20007f9e0ff */
[----:B------:R0:W-:Y:S01]  /*9590*/  STG.E.U16 desc[UR48][R10.64], R15 ;  /* 0x0000000f0a007986 */ /* 0x0001e2000c101530 */
[-C--:B------:R-:W-:Y:S01]  /*95a0*/  LEA.HI.X.SX32 R9, R7, R73.reuse, 0x1, P5 ;  /* 0x0000004907097211 */ /* 0x080fe200028f0eff */
[----:B------:R-:W-:Y:S01]  /*95b0*/  IMAD R7, R75, 0x2b, RZ ;  /* 0x0000002b4b077824 */ /* 0x000fe200078e02ff */
[-C--:B------:R-:W-:Y:S01]  /*95c0*/  LEA.HI.X.SX32 R13, R103, R73.reuse, 0x1, P4 ;  /* 0x00000049670d7211 */ /* 0x080fe200020f0eff */
[----:B------:R1:W-:Y:S01]  /*95d0*/  STG.E.U16 desc[UR48][R16.64], R28 ;  /* 0x0000001c10007986 */ /* 0x0003e2000c101530 */
[----:B------:R-:W-:Y:S01]  /*95e0*/  IMAD R27, R75, 0x68, RZ ;  /* 0x000000684b1b7824 */ /* 0x000fe200078e02ff */
[----:B0-----:R-:W-:Y:S01]  /*95f0*/  LEA.HI.X.SX32 R15, R93, R73, 0x1, P6 ;  /* 0x000000495d0f7211 */ /* 0x001fe200030f0eff */
[C---:B------:R-:W-:Y:S01]  /*9600*/  IMAD R93, R75.reuse, 0x56, RZ ;  /* 0x000000564b5d7824 */ /* 0x040fe200078e02ff */
[----:B------:R-:W-:Y:S01]  /*9610*/  PRMT R11, R28, 0x7632, R11 ;  /* 0x000076321c0b7816 */ /* 0x000fe2000000000b */
[----:B-1----:R-:W-:Y:S01]  /*9620*/  IMAD R17, R75, 0x6c, RZ ;  /* 0x0000006c4b117824 */ /* 0x002fe200078e02ff */
[----:B------:R-:W-:-:S02]  /*9630*/  PRMT R16, R37, 0x7632, R16 ;  /* 0x0000763225107816 */ /* 0x000fc40000000010 */
[-C--:B------:R-:W-:Y:S01]  /*9640*/  IADD3 R10, P5, R93, R72.reuse, RZ ;  /* 0x000000485d0a7210 */ /* 0x080fe20007fbe0ff */
[----:B------:R0:W-:Y:S04]  /*9650*/  STG.E.U16 desc[UR48][R8.64], R11 ;  /* 0x0000000b08007986 */ /* 0x0001e8000c101530 */
[----:B------:R1:W-:Y:S01]  /*9660*/  STG.E.U16 desc[UR48][R14.64], R29 ;  /* 0x0000001d0e007986 */ /* 0x0003e2000c101530 */
[----:B0-----:R-:W-:Y:S02]  /*9670*/  PRMT R9, R29, 0x7632, R9 ;  /* 0x000076321d097816 */ /* 0x001fe40000000009 */
[-C--:B------:R-:W-:Y:S01]  /*9680*/  LEA.HI.X.SX32 R11, R7, R73.reuse, 0x1, P5 ;  /* 0x00000049070b7211 */ /* 0x080fe200028f0eff */
[----:B------:R-:W-:Y:S01]  /*9690*/  IMAD R7, R75, 0x2d, RZ ;  /* 0x0000002d4b077824 */ /* 0x000fe200078e02ff */
[-C--:B------:R-:W-:Y:S01]  /*96a0*/  IADD3 R8, P5, R91, R72.reuse, RZ ;  /* 0x000000485b087210 */ /* 0x080fe20007fbe0ff */
[----:B-1----:R-:W-:Y:S01]  /*96b0*/  IMAD R29, R75, 0x6a, RZ ;  /* 0x0000006a4b1d7824 */ /* 0x002fe200078e02ff */
[-C--:B------:R-:W-:Y:S01]  /*96c0*/  IADD3 R14, P6, R33, R72.reuse, RZ ;  /* 0x00000048210e7210 */ /* 0x080fe20007fde0ff */
[----:B------:R0:W-:Y:S03]  /*96d0*/  STG.E.U16 desc[UR48][R10.64], R9 ;  /* 0x000000090a007986 */ /* 0x0001e6000c101530 */
[----:B------:R-:W-:Y:S01]  /*96e0*/  LEA.HI.X.SX32 R15, R35, R73, 0x1, P6 ;  /* 0x00000049230f7211 */ /* 0x000fe200030f0eff */
[----:B------:R-:W-:Y:S01]  /*96f0*/  IMAD R35, R75, 0x60, RZ ;  /* 0x000000604b237824 */ /* 0x000fe200078e02ff */
[----:B------:R1:W-:Y:S04]  /*9700*/  STG.E.U16 desc[UR48][R12.64], R30 ;  /* 0x0000001e0c007986 */ /* 0x0003e8000c101530 */
[----:B------:R-:W-:-:S02]  /*9710*/  IADD3 R18, P4, R35, R72, RZ ;  /* 0x0000004823127210 */ /* 0x000fc40007f9e0ff */
[-C--:B0-----:R-:W-:Y:S01]  /*9720*/  LEA.HI.X.SX32 R9, R7, R73.reuse, 0x1, P5 ;  /* 0x0000004907097211 */ /* 0x081fe200028f0eff */
[----:B------:R-:W-:Y:S01]  /*9730*/  IMAD R7, R75, 0x2f, RZ ;  /* 0x0000002f4b077824 */ /* 0x000fe200078e02ff */
[----:B------:R-:W-:Y:S02]  /*9740*/  PRMT R11, R30, 0x7632, R11 ;  /* 0x000076321e0b7816 */ /* 0x000fe4000000000b */
[-C--:B------:R-:W-:Y:S02]  /*9750*/  IADD3 R10, P5, R81, R72.reuse, RZ ;  /* 0x00000048510a7210 */ /* 0x080fe40007fbe0ff */
[----:B-1----:R-:W-:Y:S01]  /*9760*/  PRMT R13, R31, 0x7632, R13 ;  /* 0x000076321f0d7816 */ /* 0x002fe2000000000d */
[----:B------:R0:W-:Y:S01]  /*9770*/  STG.E.U16 desc[UR48][R8.64], R11 ;  /* 0x0000000b08007986 */ /* 0x0001e2000c101530 */
[----:B------:R-:W-:Y:S01]  /*9780*/  LEA.HI.X.SX32 R19, R105, R73, 0x1, P4 ;  /* 0x0000004969137211 */ /* 0x000fe200020f0eff */
[----:B------:R-:W-:Y:S01]  /*9790*/  IMAD.SHL.U32 R105, R75, 0x40, RZ ;  /* 0x000000404b697824 */ /* 0x000fe200078e00ff */
[----:B------:R-:W-:Y:S01]  /*97a0*/  IADD3 R12, P6, R25, R72, RZ ;  /* 0x00000048190c7210 */ /* 0x000fe20007fde0ff */
[----:B------:R1:W-:Y:S01]  /*97b0*/  STG.E.U16 desc[UR48][R14.64], R31 ;  /* 0x0000001f0e007986 */ /* 0x0003e2000c101530 */
[----:B------:R-:W-:-:S02]  /*97c0*/  PRMT R30, R63, 0x7632, R30 ;  /* 0x000076323f1e7816 */ /* 0x000fc4000000001e */
[-C--:B0-----:R-:W-:Y:S01]  /*97d0*/  LEA.HI.X.SX32 R11, R7, R73.reuse, 0x1, P5 ;  /* 0x00000049070b7211 */ /* 0x081fe200028f0eff */
[----:B------:R-:W-:Y:S01]  /*97e0*/  IMAD R7, R75, 0x31, RZ ;  /* 0x000000314b077824 */ /* 0x000fe200078e02ff */
[-C--:B------:R-:W-:Y:S02]  /*97f0*/  IADD3 R8, P5, R77, R72.reuse, RZ ;  /* 0x000000484d087210 */ /* 0x080fe40007fbe0ff */
[----:B-1----:R-:W-:Y:S01]  /*9800*/  IADD3 R14, P4, R27, R72, RZ ;  /* 0x000000481b0e7210 */ /* 0x002fe20007f9e0ff */
[----:B------:R0:W-:Y:S01]  /*9810*/  STG.E.U16 desc[UR48][R10.64], R13 ;  /* 0x0000000d0a007986 */ /* 0x0001e2000c101530 */
[-C--:B------:R-:W-:Y:S01]  /*9820*/  LEA.HI.X.SX32 R9, R7, R73.reuse, 0x1, P5 ;  /* 0x0000004907097211 */ /* 0x080fe200028f0eff */
[----:B------:R-:W-:Y:S01]  /*9830*/  IMAD R7, R75, 0x33, RZ ;  /* 0x000000334b077824 */ /* 0x000fe200078e02ff */
[----:B------:R-:W-:Y:S01]  /*9840*/  LEA.HI.X.SX32 R15, R109, R73, 0x1, P4 ;  /* 0x000000496d0f7211 */ /* 0x000fe200020f0eff */
[----:B------:R1:W-:Y:S01]  /*9850*/  STG.E.U16 desc[UR48][R18.64], R40 ;  /* 0x0000002812007986 */ /* 0x0003e2000c101530 */
[----:B------:R-:W-:Y:S01]  /*9860*/  IMAD R31, R75, 0x6e, RZ ;  /* 0x0000006e4b1f7824 */ /* 0x000fe200078e02ff */
[----:B0-----:R-:W-:-:S02]  /*9870*/  PRMT R11, R40, 0x7632, R11 ;  /* 0x00007632280b7816 */ /* 0x001fc4000000000b */
[-C--:B------:R-:W-:Y:S02]  /*9880*/  IADD3 R10, P5, R79, R72.reuse, RZ ;  /* 0x000000484f0a7210 */ /* 0x080fe40007fbe0ff */
[-C--:B------:R-:W-:Y:S01]  /*9890*/  LEA.HI.X.SX32 R13, R107, R73.reuse, 0x1, P6 ;  /* 0x000000496b0d7211 */ /* 0x080fe200030f0eff */
[----:B------:R0:W-:Y:S01]  /*98a0*/  STG.E.U16 desc[UR48][R8.64], R11 ;  /* 0x0000000b08007986 */ /* 0x0001e2000c101530 */
[----:B------:R-:W2:Y:S01]  /*98b0*/  LDC R107, c[0x0][0x278] ;  /* 0x00009e00ff6b7b82 */ /* 0x000ea20000000800 */
[-C--:B-1----:R-:W-:Y:S02]  /*98c0*/  IADD3 R40, P4, R21, R72.reuse, RZ ;  /* 0x0000004815287210 */ /* 0x082fe40007f9e0ff */
[----:B------:R1:W-:Y:S01]  /*98d0*/  STG.E.U16 desc[UR48][R12.64], R41 ;  /* 0x000000290c007986 */ /* 0x0003e2000c101530 */
[----:B0-----:R-:W-:Y:S01]  /*98e0*/  LEA.HI.X.SX32 R11, R7, R73, 0x1, P5 ;  /* 0x00000049070b7211 */ /* 0x001fe200028f0eff */
[----:B------:R-:W-:Y:S01]  /*98f0*/  IMAD R7, R75, 0x35, RZ ;  /* 0x000000354b077824 */ /* 0x000fe200078e02ff */
[----:B------:R-:W-:-:S02]  /*9900*/  IADD3 R18, P5, R29, R72, RZ ;  /* 0x000000481d127210 */ /* 0x000fc40007fbe0ff */
[----:B------:R-:W-:Y:S02]  /*9910*/  PRMT R9, R41, 0x7632, R9 ;  /* 0x0000763229097816 */ /* 0x000fe40000000009 */
[-C--:B------:R-:W-:Y:S01]  /*9920*/  LEA.HI.X.SX32 R19, R7, R73.reuse, 0x1, P5 ;  /* 0x0000004907137211 */ /* 0x080fe200028f0eff */
[----:B------:R-:W-:Y:S01]  /*9930*/  IMAD R7, R75, 0x37, RZ ;  /* 0x000000374b077824 */ /* 0x000fe200078e02ff */
[----:B------:R-:W-:Y:S01]  /*9940*/  PRMT R8, R42, 0x7632, R8 ;  /* 0x000076322a087816 */ /* 0x000fe20000000008 */
[----:B------:R0:W-:Y:S01]  /*9950*/  STG.E.U16 desc[UR48][R10.64], R9 ;  /* 0x000000090a007986 */ /* 0x0001e2000c101530 */
[----:B-1----:R-:W-:Y:S02]  /*9960*/  IADD3 R12, P6, R17, R72, RZ ;  /* 0x00000048110c7210 */ /* 0x002fe40007fde0ff */
[-C--:B------:R-:W-:Y:S01]  /*9970*/  LEA.HI.X.SX32 R41, R113, R73.reuse, 0x1, P4 ;  /* 0x0000004971297211 */ /* 0x080fe200020f0eff */
[----:B------:R1:W-:Y:S01]  /*9980*/  STG.E.U16 desc[UR48][R14.64], R42 ;  /* 0x0000002a0e007986 */ /* 0x0003e2000c101530 */
[----:B------:R-:W-:-:S03]  /*9990*/  LEA.HI.X.SX32 R13, R111, R73, 0x1, P6 ;  /* 0x000000496f0d7211 */ /* 0x000fc600030f0eff */
[----:B------:R3:W-:Y:S01]  /*99a0*/  STG.E.U16 desc[UR48][R18.64], R8 ;  /* 0x0000000812007986 */ /* 0x0007e2000c101530 */
[----:B0-----:R-:W-:-:S03]  /*99b0*/  IADD3 R10, P5, R31, R72, RZ ;  /* 0x000000481f0a7210 */ /* 0x001fc60007fbe0ff */
[----:B------:R0:W-:Y:S01]  /*99c0*/  STG.E.U16 desc[UR48][R12.64], R43 ;  /* 0x0000002b0c007986 */ /* 0x0001e2000c101530 */
[----:B------:R-:W-:Y:S01]  /*99d0*/  IMAD R9, R75, 0x74, RZ ;  /* 0x000000744b097824 */ /* 0x000fe200078e02ff */
[----:B-1----:R-:W-:Y:S02]  /*99e0*/  PRMT R15, R43, 0x7632, R15 ;  /* 0x000076322b0f7816 */ /* 0x002fe4000000000f */
[----:B------:R-:W-:Y:S01]  /*99f0*/  LEA.HI.X.SX32 R11, R7, R73, 0x1, P5 ;  /* 0x00000049070b7211 */ /* 0x000fe200028f0eff */
[----:B------:R-:W-:Y:S01]  /*9a00*/  IMAD R7, R75, 0x39, RZ ;  /* 0x000000394b077824 */ /* 0x000fe200078e02ff */
[----:B---3--:R-:W1:Y:S01]  /*9a10*/  LDC R8, c[0x0][0x278] ;  /* 0x00009e00ff087b82 */ /* 0x008e620000000800 */
[-C--:B------:R-:W-:Y:S01]  /*9a20*/  IADD3 R14, P5, R23, R72.reuse, RZ ;  /* 0x00000048170e7210 */ /* 0x080fe20007fbe0ff */
[----:B------:R-:W-:Y:S01]  /*9a30*/  IMAD R19, R75, 0x76, RZ ;  /* 0x000000764b137824 */ /* 0x000fe200078e02ff */
[----:B------:R3:W-:Y:S01]  /*9a40*/  STG.E.U16 desc[UR48][R10.64], R15 ;  /* 0x0000000f0a007986 */ /* 0x0007e2000c101530 */
[----:B------:R-:W-:Y:S01]  /*9a50*/  IADD3 R102, P6, R9, R72, RZ ;  /* 0x0000004809667210 */ /* 0x000fe20007fde0ff */
[----:B0-----:R-:W-:-:S02]  /*9a60*/  IMAD R43, R75, 0x3b, RZ ;  /* 0x0000003b4b2b7824 */ /* 0x001fc400078e02ff */
[----:B------:R-:W-:Y:S01]  /*9a70*/  IMAD R13, R75, 0x78, RZ ;  /* 0x000000784b0d7824 */ /* 0x000fe200078e02ff */
[----:B------:R-:W0:Y:S01]  /*9a80*/  LDC R12, c[0x0][0x278] ;  /* 0x00009e00ff0c7b82 */ /* 0x000e220000000800 */
[-C--:B------:R-:W-:Y:S01]  /*9a90*/  LEA.HI.X.SX32 R103, R115, R73.reuse, 0x1, P6 ;  /* 0x0000004973677211 */ /* 0x080fe200030f0eff */
[----:B------:R4:W-:Y:S01]  /*9aa0*/  STG.E.U16 desc[UR48][R40.64], R36 ;  /* 0x0000002428007986 */ /* 0x0009e2000c101530 */
[----:B---3--:R-:W-:-:S05]  /*9ab0*/  LEA.HI.X.SX32 R15, R7, R73, 0x1, P5 ;  /* 0x00000049070f7211 */ /* 0x008fca00028f0eff */
[----:B------:R-:W3:Y:S01]  /*9ac0*/  LDC R10, c[0x0][0x278] ;  /* 0x00009e00ff0a7b82 */ /* 0x000ee20000000800 */
[----:B------:R-:W-:Y:S01]  /*9ad0*/  PRMT R7, R36, 0x7632, R7 ;  /* 0x0000763224077816 */ /* 0x000fe20000000007 */
[----:B------:R-:W-:Y:S01]  /*9ae0*/  IMAD R11, R75, 0x7a, RZ ;  /* 0x0000007a4b0b7824 */ /* 0x000fe200078e02ff */
[----:B------:R-:W-:-:S03]  /*9af0*/  IADD3 R42, P5, R19, R72, RZ ;  /* 0x00000048132a7210 */ /* 0x000fc60007fbe0ff */
[----:B------:R5:W-:Y:S01]  /*9b00*/  STG.E.U16 desc[UR48][R14.64], R7 ;  /* 0x000000070e007986 */ /* 0x000be2000c101530 */
[----:B------:R-:W-:Y:S01]  /*9b10*/  LEA.HI.X.SX32 R43, R43, R73, 0x1, P5 ;  /* 0x000000492b2b7211 */ /* 0x000fe200028f0eff */
[----:B-1----:R-:W-:Y:S01]  /*9b20*/  IMAD R109, R8, 0x82, RZ ;  /* 0x00000082086d7824 */ /* 0x002fe200078e02ff */
[-C--:B----4-:R-:W-:Y:S01]  /*9b30*/  IADD3 R36, P4, R13, R72.reuse, RZ ;  /* 0x000000480d247210 */ /* 0x090fe20007f9e0ff */
[----:B------:R1:W-:Y:S01]  /*9b40*/  STG.E.U16 desc[UR48][R102.64], R37 ;  /* 0x0000002566007986 */ /* 0x0003e2000c101530 */
[----:B------:R-:W-:Y:S01]  /*9b50*/  IADD3 R40, P5, R11, R72, RZ ;  /* 0x000000480b287210 */ /* 0x000fe20007fbe0ff */
[----:B------:R-:W4:Y:S02]  /*9b60*/  LDC R8, c[0x0][0x278] ;  /* 0x00009e00ff087b82 */ /* 0x000f240000000800 */
[----:B------:R2:W-:Y:S01]  /*9b70*/  STG.E.U16 desc[UR48][R42.64], R16 ;  /* 0x000000102a007986 */ /* 0x0005e2000c101530 */
[C---:B-----5:R-:W-:Y:S02]  /*9b80*/  IMAD R7, R75.reuse, 0x7c, RZ ;  /* 0x0000007c4b077824 */ /* 0x060fe400078e02ff */
[----:B------:R-:W-:-:S03]  /*9b90*/  IMAD R15, R75, 0x3d, RZ ;  /* 0x0000003d4b0f7824 */ /* 0x000fc600078e02ff */
[----:B------:R-:W5:Y:S01]  /*9ba0*/  LDC R14, c[0x0][0x278] ;  /* 0x00009e00ff0e7b82 */ /* 0x000f620000000800 */
[-C--:B-1----:R-:W-:Y:S02]  /*9bb0*/  LEA.HI.X.SX32 R37, R117, R73.reuse, 0x1, P4 ;  /* 0x0000004975257211 */ /* 0x082fe400020f0eff */
[----:B------:R-:W-:Y:S01]  /*9bc0*/  IADD3 R102, P6, R7, R72, RZ ;  /* 0x0000004807667210 */ /* 0x000fe20007fde0ff */
[----:B---3--:R-:W-:Y:S01]  /*9bd0*/  IMAD R111, R10, 0x84, RZ ;  /* 0x000000840a6f7824 */ /* 0x008fe200078e02ff */
[-C--:B------:R-:W-:Y:S01]  /*9be0*/  LEA.HI.X.SX32 R41, R15, R73.reuse, 0x1, P5 ;  /* 0x000000490f297211 */ /* 0x080fe200028f0eff */
[----:B------:R-:W-:Y:S01]  /*9bf0*/  IMAD R15, R75, 0x7e, RZ ;  /* 0x0000007e4b0f7824 */ /* 0x000fe200078e02ff */
[----:B------:R-:W-:Y:S01]  /*9c00*/  LEA.HI.X.SX32 R103, R119, R73, 0x1, P6 ;  /* 0x0000004977677211 */ /* 0x000fe200030f0eff */
[----:B--2---:R-:W1:Y:S01]  /*9c10*/  LDC R16, c[0x0][0x278] ;  /* 0x00009e00ff107b82 */ /* 0x004e620000000800 */
[----:B------:R2:W-:Y:S01]  /*9c20*/  STG.E.U16 desc[UR48][R36.64], R38 ;  /* 0x0000002624007986 */ /* 0x0005e2000c101530 */
[----:B------:R-:W-:-:S03]  /*9c30*/  IMAD R43, R75, 0x3f, RZ ;  /* 0x0000003f4b2b7824 */ /* 0x000fc600078e02ff */
[----:B------:R3:W-:Y:S03]  /*9c40*/  STG.E.U16 desc[UR48][R40.64], R20 ;  /* 0x0000001428007986 */ /* 0x0007e6000c101530 */
[----:B------:R-:W4:Y:S01]  /*9c50*/  LDC R18, c[0x0][0x278] ;  /* 0x00009e00ff127b82 */ /* 0x000f220000000800 */
[----:B------:R0:W-:Y:S01]  /*9c60*/  STG.E.U16 desc[UR48][R102.64], R39 ;  /* 0x0000002766007986 */ /* 0x0001e2000c101530 */
[-C--:B--2---:R-:W-:Y:S02]  /*9c70*/  IADD3 R36, P4, R15, R72.reuse, RZ ;  /* 0x000000480f247210 */ /* 0x084fe40007f9e0ff */
[----:B------:R-:W-:-:S04]  /*9c80*/  LEA R38, P5, R107, R72, 0x7 ;  /* 0x000000486b267211 */ /* 0x000fc800078a38ff */
[----:B------:R-:W2:Y:S01]  /*9c90*/  LDC R10, c[0x0][0x278] ;  /* 0x00009e00ff0a7b82 */ /* 0x000ea20000000800 */
[-C--:B------:R-:W-:Y:S01]  /*9ca0*/  LEA.HI.X.SX32 R37, R43, R73.reuse, 0x1, P4 ;  /* 0x000000492b257211 */ /* 0x080fe200020f0eff */
[----:B---3--:R-:W-:Y:S01]  /*9cb0*/  IMAD R41, R75, 0x41, RZ ;  /* 0x000000414b297824 */ /* 0x008fe200078e02ff */
[-C--:B------:R-:W-:Y:S01]  /*9cc0*/  IADD3 R40, P4, R109, R72.reuse, RZ ;  /* 0x000000486d287210 */ /* 0x080fe20007f9e0ff */
[----:B0-----:R-:W-:Y:S01]  /*9cd0*/  IMAD R103, R12, 0x86, RZ ;  /* 0x000000860c677824 */ /* 0x001fe200078e02ff */
[-C--:B------:R-:W-:Y:S01]  /*9ce0*/  LEA.HI.X.SX32 R39, R105, R73.reuse, 0x1, P5 ;  /* 0x0000004969277211 */ /* 0x080fe200028f0eff */
[----:B------:R0:W-:Y:S02]  /*9cf0*/  STG.E.U16 desc[UR48][R36.64], R22 ;  /* 0x0000001624007986 */ /* 0x0001e4000c101530 */
[----:B------:R-:W3:Y:S01]  /*9d00*/  LDC R12, c[0x0][0x278] ;  /* 0x00009e00ff0c7b82 */ /* 0x000ee20000000800 */
[----:B------:R-:W-:Y:S01]  /*9d10*/  IADD3 R42, P5, R111, R72, RZ ;  /* 0x000000486f2a7210 */ /* 0x000fe20007fbe0ff */
[----:B-----5:R-:W-:Y:S01]  /*9d20*/  IMAD R105, R14, 0x88, RZ ;  /* 0x000000880e697824 */ /* 0x020fe200078e02ff */
[-C--:B------:R-:W-:Y:S01]  /*9d30*/  LEA.HI.X.SX32 R41, R41, R73.reuse, 0x1, P4 ;  /* 0x0000004929297211 */ /* 0x080fe200020f0eff */
[----:B------:R1:W-:Y:S01]  /*9d40*/  STG.E.U16 desc[UR48][R38.64], R48 ;  /* 0x0000003026007986 */ /* 0x0003e2000c101530 */
[----:B------:R-:W-:-:S03]  /*9d50*/  LEA.HI.X.SX32 R43, R121, R73, 0x1, P5 ;  /* 0x00000049792b7211 */ /* 0x000fc600028f0eff */
[----:B------:R-:W5:Y:S01]  /*9d60*/  LDC R20, c[0x0][0x278] ;  /* 0x00009e00ff147b82 */ /* 0x000f620000000800 */
[----:B------:R4:W-:Y:S01]  /*9d70*/  STG.E.U16 desc[UR48][R40.64], R24 ;  /* 0x0000001828007986 */ /* 0x0009e2000c101530 */
[----:B0-----:R-:W-:Y:S01]  /*9d80*/  IMAD R37, R75, 0x43, RZ ;  /* 0x000000434b257824 */ /* 0x001fe200078e02ff */
[-C--:B------:R-:W-:Y:S02]  /*9d90*/  IADD3 R36, P5, R103, R72.reuse, RZ ;  /* 0x0000004867247210 */ /* 0x080fe40007fbe0ff */
[----:B------:R0:W-:Y:S01]  /*9da0*/  STG.E.U16 desc[UR48][R42.64], R49 ;  /* 0x000000312a007986 */ /* 0x0001e2000c101530 */
[----:B------:R-:W-:Y:S02]  /*9db0*/  PRMT R22, R50, 0x7632, R22 ;  /* 0x0000763232167816 */ /* 0x000fe40000000016 */
[----:B------:R-:W3:Y:S01]  /*9dc0*/  LDC R14, c[0x0][0x278] ;  /* 0x00009e00ff0e7b82 */ /* 0x000ee20000000800 */
[----:B-1----:R-:W-:Y:S01]  /*9dd0*/  IMAD R39, R16, 0x8a, RZ ;  /* 0x0000008a10277824 */ /* 0x002fe200078e02ff */
[-C--:B------:R-:W-:Y:S01]  /*9de0*/  IADD3 R38, P4, R105, R72.reuse, RZ ;  /* 0x0000004869267210 */ /* 0x080fe20007f9e0ff */
[----:B--2---:R-:W-:Y:S01]  /*9df0*/  IMAD R103, R10, 0x90, RZ ;  /* 0x000000900a677824 */ /* 0x004fe200078e02ff */
[----:B------:R-:W-:Y:S01]  /*9e00*/  LEA.HI.X.SX32 R37, R37, R73, 0x1, P5 ;  /* 0x0000004925257211 */ /* 0x000fe200028f0eff */
[----:B----4-:R-:W-:Y:S01]  /*9e10*/  IMAD R41, R75, 0x45, RZ ;  /* 0x000000454b297824 */ /* 0x010fe200078e02ff */
[----:B------:R-:W-:-:S02]  /*9e20*/  IADD3 R40, P5, R39, R72, RZ ;  /* 0x0000004827287210 */ /* 0x000fc40007fbe0ff */
[-C--:B------:R-:W-:Y:S01]  /*9e30*/  LEA.HI.X.SX32 R39, R123, R73.reuse, 0x1, P4 ;  /* 0x000000497b277211 */ /* 0x080fe200020f0eff */
[----:B0-----:R-:W-:Y:S01]  /*9e40*/  IMAD R49, R8, 0x8e, RZ ;  /* 0x0000008e08317824 */ /* 0x001fe200078e02ff */
[----:B------:R-:W0:Y:S01]  /*9e50*/  LDC R16, c[0x0][0x278] ;  /* 0x00009e00ff107b82 */ /* 0x000e220000000800 */
[----:B------:R-:W-:Y:S01]  /*9e60*/  IMAD R43, R18, 0x8c, RZ ;  /* 0x0000008c122b7824 */ /* 0x000fe200078e02ff */
[----:B------:R1:W-:Y:S01]  /*9e70*/  STG.E.U16 desc[UR48][R36.64], R26 ;  /* 0x0000001a24007986 */ /* 0x0003e2000c101530 */
[-C--:B------:R-:W-:Y:S02]  /*9e80*/  LEA.HI.X.SX32 R41, R41, R73.reuse, 0x1, P5 ;  /* 0x0000004929297211 */ /* 0x080fe400028f0eff */
[----:B------:R-:W-:Y:S01]  /*9e90*/  PRMT R24, R51, 0x7632, R24 ;  /* 0x0000763233187816 */ /* 0x000fe20000000018 */
[----:B------:R2:W-:Y:S01]  /*9ea0*/  STG.E.U16 desc[UR48][R38.64], R50 ;  /* 0x0000003226007986 */ /* 0x0005e2000c101530 */
[-C--:B------:R-:W-:Y:S01]  /*9eb0*/  IADD3 R42, P6, R43, R72.reuse, RZ ;  /* 0x000000482b2a7210 */ /* 0x080fe20007fde0ff */
[----:B------:R-:W4:Y:S02]  /*9ec0*/  LDC R8, c[0x0][0x278] ;  /* 0x00009e00ff087b82 */ /* 0x000f240000000800 */
[----:B------:R3:W-:Y:S01]  /*9ed0*/  STG.E.U16 desc[UR48][R40.64], R22 ;  /* 0x0000001628007986 */ /* 0x0007e2000c101530 */
[----:B------:R-:W-:Y:S01]  /*9ee0*/  LEA.HI.X.SX32 R43, R125, R73, 0x1, P6 ;  /* 0x000000497d2b7211 */ /* 0x000fe200030f0eff */
[----:B-1----:R-:W-:Y:S01]  /*9ef0*/  IMAD R37, R75, 0x47, RZ ;  /* 0x000000474b257824 */ /* 0x002fe200078e02ff */
[----:B------:R-:W-:-:S03]  /*9f00*/  IADD3 R36, P5, R49, R72, RZ ;  /* 0x0000004831247210 */ /* 0x000fc60007fbe0ff */
[----:B------:R-:W1:Y:S01]  /*9f10*/  LDC R18, c[0x0][0x278] ;  /* 0x00009e00ff127b82 */ /* 0x000e620000000800 */
[----:B-----5:R-:W-:Y:S01]  /*9f20*/  IMAD R49, R20, 0x94, RZ ;  /* 0x0000009414317824 */ /* 0x020fe200078e02ff */
[-C--:B--2---:R-:W-:Y:S01]  /*9f30*/  IADD3 R38, P4, R103, R72.reuse, RZ ;  /* 0x0000004867267210 */ /* 0x084fe20007f9e0ff */
[----:B---3--:R-:W-:Y:S01]  /*9f40*/  IMAD R39, R12, 0x92, RZ ;  /* 0x000000920c277824 */ /* 0x008fe200078e02ff */
[-C--:B------:R-:W-:Y:S01]  /*9f50*/  LEA.HI.X.SX32 R37, R37, R73.reuse, 0x1, P5 ;  /* 0x0000004925257211 */ /* 0x080fe200028f0eff */
[----:B------:R2:W-:Y:S01]  /*9f60*/  STG.E.U16 desc[UR48][R42.64], R51 ;  /* 0x000000332a007986 */ /* 0x0005e2000c101530 */
[----:B------:R-:W-:Y:S01]  /*9f70*/  IMAD R41, R75, 0x49, RZ ;  /* 0x000000494b297824 */ /* 0x000fe200078e02ff */
[----:B------:R-:W-:Y:S01]  /*9f80*/  PRMT R22, R44, 0x7632, R22 ;  /* 0x000076322c167816 */ /* 0x000fe20000000016 */
[----:B------:R-:W3:Y:S01]  /*9f90*/  LDC R10, c[0x0][0x278] ;  /* 0x00009e00ff0a7b82 */ /* 0x000ee20000000800 */
[----:B------:R-:W-:Y:S01]  /*9fa0*/  IADD3 R40, P5, R39, R72, RZ ;  /* 0x0000004827287210 */ /* 0x000fe20007fbe0ff */
[----:B------:R5:W-:Y:S01]  /*9fb0*/  STG.E.U16 desc[UR48][R36.64], R24 ;  /* 0x0000001824007986 */ /* 0x000be2000c101530 */
[----:B------:R-:W-:-:S02]  /*9fc0*/  LEA.HI.X.SX32 R39, R127, R73, 0x1, P4 ;  /* 0x000000497f277211 */ /* 0x000fc400020f0eff */
[-C--:B------:R-:W-:Y:S02]  /*9fd0*/  LEA.HI.X.SX32 R41, R41, R73.reuse, 0x1, P5 ;  /* 0x0000004929297211 */ /* 0x080fe400028f0eff */
[----:B------:R-:W-:Y:S01]  /*9fe0*/  PRMT R26, R45, 0x7632, R26 ;  /* 0x000076322d1a7816 */ /* 0x000fe2000000001a */
[----:B------:R-:W3:Y:S01]  /*9ff0*/  LDC R12, c[0x0][0x278] ;  /* 0x00009e00ff0c7b82 */ /* 0x000ee20000000800 */
[-C--:B--2---:R-:W-:Y:S01]  /*a000*/  IADD3 R42, P6, R49, R72.reuse, RZ ;  /* 0x00000048312a7210 */ /* 0x084fe20007fde0ff */
[----:B------:R-:W-:Y:S01]  /*a010*/  IMAD R49, R14, 0x96, RZ ;  /* 0x000000960e317824 */ /* 0x000fe200078e02ff */
[----:B------:R4:W-:Y:S01]  /*a020*/  STG.E.U16 desc[UR48][R38.64], R44 ;  /* 0x0000002c26007986 */ /* 0x0009e2000c101530 */
[----:B0-----:R-:W-:Y:S01]  /*a030*/  IMAD R51, R16, 0x98, RZ ;  /* 0x0000009810337824 */ /* 0x001fe200078e02ff */
[----:B------:R-:W-:Y:S01]  /*a040*/  LEA.HI.X.SX32 R43, R129, R73, 0x1, P6 ;  /* 0x00000049812b7211 */ /* 0x000fe200030f0eff */
[----:B-----5:R-:W-:Y:S01]  /*a050*/  IMAD R37, R75, 0x4b, RZ ;  /* 0x0000004b4b257824 */ /* 0x020fe200078e02ff */
[----:B------:R0:W-:Y:S01]  /*a060*/  STG.E.U16 desc[UR48][R40.64], R22 ;  /* 0x0000001628007986 */ /* 0x0001e2000c101530 */
[----:B------:R-:W2:Y:S01]  /*a070*/  LDC R20, c[0x0][0x278] ;  /* 0x00009e00ff147b82 */ /* 0x000ea20000000800 */
[----:B------:R-:W-:-:S02]  /*a080*/  IADD3 R36, P5, R49, R72, RZ ;  /* 0x0000004831247210 */ /* 0x000fc40007fbe0ff */
[----:B------:R1:W-:Y:S01]  /*a090*/  STG.E.U16 desc[UR48][R42.64], R45 ;  /* 0x0000002d2a007986 */ /* 0x0003e2000c101530 */
[----:B------:R-:W-:Y:S02]  /*a0a0*/  PRMT R24, R47, 0x7632, R24 ;  /* 0x000076322f187816 */ /* 0x000fe40000000018 */
[-C--:B------:R-:W-:Y:S01]  /*a0b0*/  LEA.HI.X.SX32 R37, R37, R73.reuse, 0x1, P5 ;  /* 0x0000004925257211 */ /* 0x080fe200028f0eff */
[----:B----4-:R-:W-:Y:S01]  /*a0c0*/  IMAD R39, R8, 0x9a, RZ ;  /* 0x0000009a08277824 */ /* 0x010fe200078e02ff */
[----:B------:R-:W4:Y:S01]  /*a0d0*/  LDC R14, c[0x0][0x278] ;  /* 0x00009e00ff0e7b82 */ /* 0x000f220000000800 */
[-C--:B------:R-:W-:Y:S01]  /*a0e0*/  IADD3 R38, P4, R51, R72.reuse, RZ ;  /* 0x0000004833267210 */ /* 0x080fe20007f9e0ff */
[----:B0-----:R-:W-:Y:S02]  /*a0f0*/  IMAD R41, R75, 0x4d, RZ ;  /* 0x0000004d4b297824 */ /* 0x001fe400078e02ff */
[-C--:B------:R-:W-:Y:S01]  /*a100*/  IADD3 R40, P5, R39, R72.reuse, RZ ;  /* 0x0000004827287210 */ /* 0x080fe20007fbe0ff */
[----:B------:R0:W-:Y:S01]  /*a110*/  STG.E.U16 desc[UR48][R36.64], R26 ;  /* 0x0000001a24007986 */ /* 0x0001e2000c101530 */
[-C--:B------:R-:W-:Y:S01]  /*a120*/  LEA.HI.X.SX32 R39, R99, R73.reuse, 0x1, P4 ;  /* 0x0000004963277211 */ /* 0x080fe200020f0eff */
[----:B-1----:R-:W-:Y:S01]  /*a130*/  IMAD R43, R18, 0x9c, RZ ;  /* 0x0000009c122b7824 */ /* 0x002fe200078e02ff */
[----:B------:R-:W1:Y:S01]  /*a140*/  LDC R8, c[0x0][0x278] ;  /* 0x00009e00ff087b82 */ /* 0x000e620000000800 */
[----:B---3--:R-:W-:Y:S01]  /*a150*/  IMAD R45, R10, 0x9e, RZ ;  /* 0x0000009e0a2d7824 */ /* 0x008fe200078e02ff */
[----:B------:R-:W-:Y:S01]  /*a160*/  LEA.HI.X.SX32 R41, R41, R73, 0x1, P5 ;  /* 0x0000004929297211 */ /* 0x000fe200028f0eff */
[----:B------:R-:W-:Y:S01]  /*a170*/  IMAD R49, R12, 0xa0, RZ ;  /* 0x000000a00c317824 */ /* 0x000fe200078e02ff */
[----:B------:R-:W-:Y:S01]  /*a180*/  IADD3 R42, P6, R43, R72, RZ ;  /* 0x000000482b2a7210 */ /* 0x000fe20007fde0ff */
[----:B------:R4:W-:Y:S01]  /*a190*/  STG.E.U16 desc[UR48][R38.64], R46 ;  /* 0x0000002e26007986 */ /* 0x0009e2000c101530 */
[----:B------:R-:W-:-:S02]  /*a1a0*/  PRMT R22, R46, 0x7632, R22 ;  /* 0x000076322e167816 */ /* 0x000fc40000000016 */
[----:B------:R-:W3:Y:S01]  /*a1b0*/  LDC R10, c[0x0][0x278] ;  /* 0x00009e00ff0a7b82 */ /* 0x000ee20000000800 */
[----:B------:R-:W-:Y:S01]  /*a1c0*/  LEA.HI.X.SX32 R43, R101, R73, 0x1, P6 ;  /* 0x00000049652b7211 */ /* 0x000fe200030f0eff */
[----:B0-----:R-:W-:Y:S01]  /*a1d0*/  IMAD R37, R75, 0x4f, RZ ;  /* 0x0000004f4b257824 */ /* 0x001fe200078e02ff */
[-C--:B------:R-:W-:Y:S01]  /*a1e0*/  IADD3 R36, P5, R45, R72.reuse, RZ ;  /* 0x000000482d247210 */ /* 0x080fe20007fbe0ff */
[----:B--2---:R-:W-:Y:S01]  /*a1f0*/  IMAD R45, R20, 0xa4, RZ ;  /* 0x000000a4142d7824 */ /* 0x004fe200078e02ff */
[----:B------:R0:W-:Y:S01]  /*a200*/  STG.E.U16 desc[UR48][R40.64], R22 ;  /* 0x0000001628007986 */ /* 0x0001e2000c101530 */
[----:B------:R-:W-:Y:S02]  /*a210*/  PRMT R26, R57, 0x7632, R26 ;  /* 0x00007632391a7816 */ /* 0x000fe4000000001a */
[----:B------:R-:W2:Y:S01]  /*a220*/  LDC R16, c[0x0][0x278] ;  /* 0x00009e00ff107b82 */ /* 0x000ea20000000800 */
[----:B----4-:R-:W-:Y:S01]  /*a230*/  IMAD R39, R14, 0xa2, RZ ;  /* 0x000000a20e277824 */ /* 0x010fe200078e02ff */
[----:B------:R4:W-:Y:S01]  /*a240*/  STG.E.U16 desc[UR48][R42.64], R47 ;  /* 0x0000002f2a007986 */ /* 0x0009e2000c101530 */
[----:B------:R-:W-:-:S02]  /*a250*/  IADD3 R38, P4, R49, R72, RZ ;  /* 0x0000004831267210 */ /* 0x000fc40007f9e0ff */
[----:B------:R-:W-:-:S03]  /*a260*/  LEA.HI.X.SX32 R37, R37, R73, 0x1, P5 ;  /* 0x0000004925257211 */ /* 0x000fc600028f0eff */
[----:B------:R-:W5:Y:S01]  /*a270*/  LDC R12, c[0x0][0x278] ;  /* 0x00009e00ff0c7b82 */ /* 0x000f620000000800 */
[-C--:B0-----:R-:W-:Y:S01]  /*a280*/  IADD3 R40, P5, R39, R72.reuse, RZ ;  /* 0x0000004827287210 */ /* 0x081fe20007fbe0ff */
[----:B------:R-:W-:Y:S01]  /*a290*/  IMAD R41, R75, 0x51, RZ ;  /* 0x000000514b297824 */ /* 0x000fe200078e02ff */
[-C--:B------:R-:W-:Y:S01]  /*a2a0*/  LEA.HI.X.SX32 R39, R95, R73.reuse, 0x1, P4 ;  /* 0x000000495f277211 */ /* 0x080fe200020f0eff */
[----:B------:R0:W-:Y:S01]  /*a2b0*/  STG.E.U16 desc[UR48][R36.64], R24 ;  /* 0x0000001824007986 */ /* 0x0001e2000c101530 */
[----:B------:R-:W-:Y:S02]  /*a2c0*/  PRMT R22, R56, 0x7632, R22 ;  /* 0x0000763238167816 */ /* 0x000fe40000000016 */
[----:B----4-:R-:W-:Y:S01]  /*a2d0*/  IADD3 R42, P6, R45, R72, RZ ;  /* 0x000000482d2a7210 */ /* 0x010fe20007fde0ff */
[----:B------:R-:W4:Y:S01]  /*a2e0*/  LDC R18, c[0x0][0x278] ;  /* 0x00009e00ff127b82 */ /* 0x000f220000000800 */
[----:B-1----:R-:W-:Y:S01]  /*a2f0*/  IMAD R45, R8, 0xa6, RZ ;  /* 0x000000a6082d7824 */ /* 0x002fe200078e02ff */
[----:B------:R3:W-:Y:S01]  /*a300*/  STG.E.U16 desc[UR48][R38.64], R56 ;  /* 0x0000003826007986 */ /* 0x0007e2000c101530 */
[----:B------:R-:W-:-:S02]  /*a310*/  LEA.HI.X.SX32 R41, R41, R73, 0x1, P5 ;  /* 0x0000004929297211 */ /* 0x000fc400028f0eff */
[----:B------:R-:W-:-:S03]  /*a320*/  LEA.HI.X.SX32 R43, R97, R73, 0x1, P6 ;  /* 0x00000049612b7211 */ /* 0x000fc600030f0eff */
[----:B------:R-:W1:Y:S01]  /*a330*/  LDC R14, c[0x0][0x278] ;  /* 0x00009e00ff0e7b82 */ /* 0x000e620000000800 */
[----:B--2---:R-:W-:Y:S01]  /*a340*/  IMAD R47, R16, 0xa8, RZ ;  /* 0x000000a8102f7824 */ /* 0x004fe200078e02ff */
[-C--:B0-----:R-:W-:Y:S01]  /*a350*/  IADD3 R36, P5, R45, R72.reuse, RZ ;  /* 0x000000482d247210 */ /* 0x081fe20007fbe0ff */
[----:B------:R-:W-:Y:S01]  /*a360*/  IMAD R37, R75, 0x53, RZ ;  /* 0x000000534b257824 */ /* 0x000fe200078e02ff */
[----:B------:R0:W-:Y:S01]  /*a370*/  STG.E.U16 desc[UR48][R40.64], R22 ;  /* 0x0000001628007986 */ /* 0x0001e2000c101530 */
[----:B------:R-:W-:Y:S01]  /*a380*/  PRMT R24, R59, 0x7632, R24 ;  /* 0x000076323b187816 */ /* 0x000fe20000000018 */
[----:B---3--:R-:W-:Y:S01]  /*a390*/  IMAD R39, R10, 0xaa, RZ ;  /* 0x000000aa0a277824 */ /* 0x008fe200078e02ff */
[----:B------:R-:W-:Y:S01]  /*a3a0*/  IADD3 R38, P4, R47, R72, RZ ;  /* 0x000000482f267210 */ /* 0x000fe20007f9e0ff */
[----:B------:R-:W2:Y:S01]  /*a3b0*/  LDC R8, c[0x0][0x278] ;  /* 0x00009e00ff087b82 */ /* 0x000ea20000000800 */
[----:B-----5:R-:W-:Y:S01]  /*a3c0*/  IMAD R45, R12, 0xae, RZ ;  /* 0x000000ae0c2d7824 */ /* 0x020fe200078e02ff */
[----:B------:R4:W-:Y:S01]  /*a3d0*/  STG.E.U16 desc[UR48][R42.64], R57 ;  /* 0x000000392a007986 */ /* 0x0009e2000c101530 */
[----:B------:R-:W-:-:S05]  /*a3e0*/  LEA.HI.X.SX32 R37, R37, R73, 0x1, P5 ;  /* 0x0000004925257211 */ /* 0x000fca00028f0eff */
[----:B------:R-:W3:Y:S01]  /*a3f0*/  LDC R20, c[0x0][0x278] ;  /* 0x00009e00ff147b82 */ /* 0x000ee20000000800 */
[-C--:B0-----:R-:W-:Y:S01]  /*a400*/  IADD3 R40, P5, R39, R72.reuse, RZ ;  /* 0x0000004827287210 */ /* 0x081fe20007fbe0ff */
[----:B------:R-:W-:Y:S01]  /*a410*/  IMAD R41, R75, 0x55, RZ ;  /* 0x000000554b297824 */ /* 0x000fe200078e02ff */
[-C--:B------:R-:W-:Y:S01]  /*a420*/  LEA.HI.X.SX32 R39, R85, R73.reuse, 0x1, P4 ;  /* 0x0000004955277211 */ /* 0x080fe200020f0eff */
[----:B------:R0:W-:Y:S01]  /*a430*/  STG.E.U16 desc[UR48][R36.64], R26 ;  /* 0x0000001a24007986 */ /* 0x0001e2000c101530 */
[----:B------:R-:W-:Y:S01]  /*a440*/  PRMT R22, R58, 0x7632, R22 ;  /* 0x000076323a167816 */ /* 0x000fe20000000016 */
[----:B----4-:R-:W-:Y:S01]  /*a450*/  IMAD R43, R18, 0xac, RZ ;  /* 0x000000ac122b7824 */ /* 0x010fe200078e02ff */
[----:B------:R-:W-:Y:S01]  /*a460*/  LEA.HI.X.SX32 R41, R41, R73, 0x1, P5 ;  /* 0x0000004929297211 */ /* 0x000fe200028f0eff */
[----:B------:R-:W4:Y:S01]  /*a470*/  LDC R10, c[0x0][0x278] ;  /* 0x00009e00ff0a7b82 */ /* 0x000f220000000800 */
[----:B------:R2:W-:Y:S01]  /*a480*/  STG.E.U16 desc[UR48][R38.64], R58 ;  /* 0x0000003a26007986 */ /* 0x0005e2000c101530 */
[----:B-1----:R-:W-:Y:S01]  /*a490*/  IMAD R47, R14, 0xb0, RZ ;  /* 0x000000b00e2f7824 */ /* 0x002fe200078e02ff */
[----:B------:R-:W-:-:S02]  /*a4a0*/  IADD3 R42, P6, R43, R72, RZ ;  /* 0x000000482b2a7210 */ /* 0x000fc40007fde0ff */
[----:B------:R1:W-:Y:S02]  /*a4b0*/  STG.E.U16 desc[UR48][R40.64], R22 ;  /* 0x0000001628007986 */ /* 0x0003e4000c101530 */
[-C--:B------:R-:W-:Y:S01]  /*a4c0*/  LEA.HI.X.SX32 R43, R93, R73.reuse, 0x1, P6 ;  /* 0x000000495d2b7211 */ /* 0x080fe200030f0eff */
[----:B------:R-:W5:Y:S01]  /*a4d0*/  LDC R12, c[0x0][0x278] ;  /* 0x00009e00ff0c7b82 */ /* 0x000f620000000800 */
[----:B0-----:R-:W-:Y:S01]  /*a4e0*/  IMAD R37, R75, 0x57, RZ ;  /* 0x000000574b257824 */ /* 0x001fe200078e02ff */
[-C--:B------:R-:W-:Y:S02]  /*a4f0*/  IADD3 R36, P5, R45, R72.reuse, RZ ;  /* 0x000000482d247210 */ /* 0x080fe40007fbe0ff */
[----:B------:R0:W-:Y:S01]  /*a500*/  STG.E.U16 desc[UR48][R42.64], R59 ;  /* 0x0000003b2a007986 */ /* 0x0001e2000c101530 */
[----:B--2---:R-:W-:Y:S01]  /*a510*/  IMAD R39, R8, 0xb2, RZ ;  /* 0x000000b208277824 */ /* 0x004fe200078e02ff */
[-C--:B------:R-:W-:Y:S02]  /*a520*/  IADD3 R38, P4, R47, R72.reuse, RZ ;  /* 0x000000482f267210 */ /* 0x080fe40007f9e0ff */
[----:B------:R-:W2:Y:S01]  /*a530*/  LDC R16, c[0x0][0x278] ;  /* 0x00009e00ff107b82 */ /* 0x000ea20000000800 */
[----:B---3--:R-:W-:Y:S01]  /*a540*/  IMAD R45, R20, 0xb4, RZ ;  /* 0x000000b4142d7824 */ /* 0x008fe200078e02ff */
[----:B------:R-:W-:Y:S01]  /*a550*/  LEA.HI.X.SX32 R37, R37, R73, 0x1, P5 ;  /* 0x0000004925257211 */ /* 0x000fe200028f0eff */
[----:B-1----:R-:W-:Y:S01]  /*a560*/  IMAD R41, R75, 0x59, RZ ;  /* 0x000000594b297824 */ /* 0x002fe200078e02ff */
[----:B------:R-:W-:-:S02]  /*a570*/  IADD3 R40, P5, R39, R72, RZ ;  /* 0x0000004827287210 */ /* 0x000fc40007fbe0ff */
[-C--:B------:R-:W-:Y:S01]  /*a580*/  LEA.HI.X.SX32 R39, R89, R73.reuse, 0x1, P4 ;  /* 0x0000004959277211 */ /* 0x080fe200020f0eff */
[----:B------:R1:W-:Y:S01]  /*a590*/  STG.E.U16 desc[UR48][R36.64], R24 ;  /* 0x0000001824007986 */ /* 0x0003e2000c101530 */
[----:B------:R-:W3:Y:S01]  /*a5a0*/  LDC R18, c[0x0][0x278] ;  /* 0x00009e00ff127b82 */ /* 0x000ee20000000800 */
[-C--:B0-----:R-:W-:Y:S01]  /*a5b0*/  IADD3 R42, P6, R45, R72.reuse, RZ ;  /* 0x000000482d2a7210 */ /* 0x081fe20007fde0ff */
[----:B----4-:R-:W-:Y:S01]  /*a5c0*/  IMAD R45, R10, 0xb6, RZ ;  /* 0x000000b60a2d7824 */ /* 0x010fe200078e02ff */
[----:B------:R5:W-:Y:S01]  /*a5d0*/  STG.E.U16 desc[UR48][R38.64], R52 ;  /* 0x0000003426007986 */ /* 0x000be2000c101530 */
[-C--:B------:R-:W-:Y:S02]  /*a5e0*/  LEA.HI.X.SX32 R41, R41, R73.reuse, 0x1, P5 ;  /* 0x0000004929297211 */ /* 0x080fe400028f0eff */
[----:B------:R-:W-:Y:S02]  /*a5f0*/  PRMT R22, R52, 0x7632, R22 ;  /* 0x0000763234167816 */ /* 0x000fe40000000016 */
[----:B------:R-:W0:Y:S01]  /*a600*/  LDC R8, c[0x0][0x278] ;  /* 0x00009e00ff087b82 */ /* 0x000e220000000800 */
[----:B------:R-:W-:Y:S01]  /*a610*/  LEA.HI.X.SX32 R43, R91, R73, 0x1, P6 ;  /* 0x000000495b2b7211 */ /* 0x000fe200030f0eff */
[----:B-1----:R-:W-:Y:S01]  /*a620*/  IMAD R37, R75, 0x5b, RZ ;  /* 0x0000005b4b257824 */ /* 0x002fe200078e02ff */
[----:B------:R-:W-:Y:S01]  /*a630*/  IADD3 R36, P5, R45, R72, RZ ;  /* 0x000000482d247210 */ /* 0x000fe20007fbe0ff */
[----:B------:R1:W-:Y:S01]  /*a640*/  STG.E.U16 desc[UR48][R40.64], R22 ;  /* 0x0000001628007986 */ /* 0x0003e2000c101530 */
[----:B------:R-:W-:Y:S01]  /*a650*/  PRMT R26, R53, 0x7632, R26 ;  /* 0x00007632351a7816 */ /* 0x000fe2000000001a */
[----:B-----5:R-:W-:-:S02]  /*a660*/  IMAD R39, R12, 0xba, RZ ;  /* 0x000000ba0c277824 */ /* 0x020fc400078e02ff */
[----:B------:R-:W4:Y:S01]  /*a670*/  LDC R14, c[0x0][0x278] ;  /* 0x00009e00ff0e7b82 */ /* 0x000f220000000800 */
[----:B--2---:R-:W-:Y:S01]  /*a680*/  IMAD R47, R16, 0xb8, RZ ;  /* 0x000000b8102f7824 */ /* 0x004fe200078e02ff */
[----:B------:R3:W-:Y:S01]  /*a690*/  STG.E.U16 desc[UR48][R42.64], R53 ;  /* 0x000000352a007986 */ /* 0x0007e2000c101530 */
[-C--:B------:R-:W-:Y:S02]  /*a6a0*/  LEA.HI.X.SX32 R37, R37, R73.reuse, 0x1, P5 ;  /* 0x0000004925257211 */ /* 0x080fe400028f0eff */
[----:B------:R-:W-:Y:S02]  /*a6b0*/  PRMT R24, R55, 0x7632, R24 ;  /* 0x0000763237187816 */ /* 0x000fe40000000018 */
[-C--:B------:R-:W-:Y:S01]  /*a6c0*/  IADD3 R38, P4, R47, R72.reuse, RZ ;  /* 0x000000482f267210 */ /* 0x080fe20007f9e0ff */
[----:B------:R-:W2:Y:S01]  /*a6d0*/  LDC R10, c[0x0][0x278] ;  /* 0x00009e00ff0a7b82 */ /* 0x000ea20000000800 */
[----:B-1----:R-:W-:Y:S01]  /*a6e0*/  IMAD R41, R75, 0x5d, RZ ;  /* 0x0000005d4b297824 */ /* 0x002fe200078e02ff */
[-C--:B------:R-:W-:Y:S01]  /*a6f0*/  IADD3 R40, P5, R39, R72.reuse, RZ ;  /* 0x0000004827287210 */ /* 0x080fe20007fbe0ff */
[----:B------:R1:W-:Y:S01]  /*a700*/  STG.E.U16 desc[UR48][R36.64], R26 ;  /* 0x0000001a24007986 */ /* 0x0003e2000c101530 */
[-C--:B------:R-:W-:Y:S01]  /*a710*/  LEA.HI.X.SX32 R39, R33, R73.reuse, 0x1, P4 ;  /* 0x0000004921277211 */ /* 0x080fe200020f0eff */
[----:B------:R-:W-:Y:S01]  /*a720*/  IMAD R33, R75, 0x5f, RZ ;  /* 0x0000005f4b217824 */ /* 0x000fe200078e02ff */
[----:B------:R-:W-:Y:S01]  /*a730*/  LEA.HI.X.SX32 R41, R41, R73, 0x1, P5 ;  /* 0x0000004929297211 */ /* 0x000fe200028f0eff */
[----:B---3--:R-:W-:Y:S01]  /*a740*/  IMAD R43, R18, 0xbc, RZ ;  /* 0x000000bc122b7824 */ /* 0x008fe200078e02ff */
[----:B------:R-:W3:Y:S01]  /*a750*/  LDC R20, c[0x0][0x278] ;  /* 0x00009e00ff147b82 */ /* 0x000ee20000000800 */
[----:B0-----:R-:W-:Y:S01]  /*a760*/  IMAD R45, R8, 0xbe, RZ ;  /* 0x000000be082d7824 */ /* 0x001fe200078e02ff */
[----:B------:R-:W-:Y:S01]  /*a770*/  PRMT R22, R54, 0x7632, R22 ;  /* 0x0000763236167816 */ /* 0x000fe20000000016 */
[----:B------:R2:W-:Y:S01]  /*a780*/  STG.E.U16 desc[UR48][R38.64], R54 ;  /* 0x0000003626007986 */ /* 0x0005e2000c101530 */
[----:B------:R-:W-:-:S02]  /*a790*/  IADD3 R42, P6, R43, R72, RZ ;  /* 0x000000482b2a7210 */ /* 0x000fc40007fde0ff */
[-C--:B-1----:R-:W-:Y:S02]  /*a7a0*/  IADD3 R36, P5, R45, R72.reuse, RZ ;  /* 0x000000482d247210 */ /* 0x082fe40007fbe0ff */
[----:B------:R-:W0:Y:S01]  /*a7b0*/  LDC R12, c[0x0][0x278] ;  /* 0x00009e00ff0c7b82 */ /* 0x000e220000000800 */
[----:B----4-:R-:W-:Y:S01]  /*a7c0*/  IMAD R37, R14, 0xc0, RZ ;  /* 0x000000c00e257824 */ /* 0x010fe200078e02ff */
[-C--:B------:R-:W-:Y:S01]  /*a7d0*/  LEA.HI.X.SX32 R43, R81, R73.reuse, 0x1, P6 ;  /* 0x00000049512b7211 */ /* 0x080fe200030f0eff */
[----:B------:R3:W-:Y:S01]  /*a7e0*/  STG.E.U16 desc[UR48][R40.64], R22 ;  /* 0x0000001628007986 */ /* 0x0007e2000c101530 */
[----:B------:R-:W-:Y:S02]  /*a7f0*/  PRMT R26, R61, 0x7632, R26 ;  /* 0x000076323d1a7816 */ /* 0x000fe4000000001a */
[----:B------:R-:W-:Y:S01]  /*a800*/  IADD3 R34, P4, R37, R72, RZ ;  /* 0x0000004825227210 */ /* 0x000fe20007f9e0ff */
[----:B------:R0:W-:Y:S01]  /*a810*/  STG.E.U16 desc[UR48][R42.64], R55 ;  /* 0x000000372a007986 */ /* 0x0001e2000c101530 */
[----:B------:R-:W1:Y:S01]  /*a820*/  LDC R16, c[0x0][0x278] ;  /* 0x00009e00ff107b82 */ /* 0x000e620000000800 */
[----:B--2---:R-:W-:Y:S01]  /*a830*/  IMAD R39, R10, 0xc2, RZ ;  /* 0x000000c20a277824 */ /* 0x004fe200078e02ff */
[-C--:B------:R-:W-:Y:S01]  /*a840*/  LEA.HI.X.SX32 R37, R33, R73.reuse, 0x1, P5 ;  /* 0x0000004921257211 */ /* 0x080fe200028f0eff */
[----:B------:R-:W-:Y:S01]  /*a850*/  IMAD R33, R75, 0x61, RZ ;  /* 0x000000614b217824 */ /* 0x000fe200078e02ff */
[----:B------:R-:W-:-:S02]  /*a860*/  LEA.HI.X.SX32 R35, R35, R73, 0x1, P4 ;  /* 0x0000004923237211 */ /* 0x000fc400020f0eff */
[-C--:B------:R-:W-:Y:S01]  /*a870*/  IADD3 R38, P5, R39, R72.reuse, RZ ;  /* 0x0000004827267210 */ /* 0x080fe20007fbe0ff */
[----:B------:R-:W-:Y:S01]  /*a880*/  STG.E.U16 desc[UR48][R36.64], R24 ;  /* 0x0000001824007986 */ /* 0x000fe2000c101530 */
[----:B------:R-:W2:Y:S01]  /*a890*/  LDC R8, c[0x0][0x278] ;  /* 0x00009e00ff087b82 */ /* 0x000ea20000000800 */
[----:B---3--:R-:W-:Y:S01]  /*a8a0*/  IMAD R41, R20, 0xc4, RZ ;  /* 0x000000c414297824 */ /* 0x008fe200078e02ff */
[-C--:B------:R-:W-:Y:S01]  /*a8b0*/  LEA.HI.X.SX32 R39, R33, R73.reuse, 0x1, P5 ;  /* 0x0000004921277211 */ /* 0x080fe200028f0eff */
[----:B------:R3:W-:Y:S01]  /*a8c0*/  STG.E.U16 desc[UR48][R34.64], R60 ;  /* 0x0000003c22007986 */ /* 0x0007e2000c101530 */
[----:B------:R-:W-:Y:S01]  /*a8d0*/  PRMT R22, R60, 0x7632, R22 ;  /* 0x000076323c167816 */ /* 0x000fe20000000016 */
[----:B------:R-:W-:Y:S01]  /*a8e0*/  IMAD R33, R75, 0x63, RZ ;  /* 0x000000634b217824 */ /* 0x000fe200078e02ff */
[-C--:B------:R-:W-:Y:S02]  /*a8f0*/  IADD3 R40, P6, R41, R72.reuse, RZ ;  /* 0x0000004829287210 */ /* 0x080fe40007fde0ff */
[----:B------:R-:W4:Y:S01]  /*a900*/  LDC R18, c[0x0][0x278] ;  /* 0x00009e00ff127b82 */ /* 0x000f220000000800 */
[----:B0-----:R-:W-:Y:S01]  /*a910*/  IMAD R43, R12, 0xc6, RZ ;  /* 0x000000c60c2b7824 */ /* 0x001fe200078e02ff */
[----:B------:R-:W-:Y:S01]  /*a920*/  LEA.HI.X.SX32 R41, R77, R73, 0x1, P6 ;  /* 0x000000494d297211 */ /* 0x000fe200030f0eff */
[----:B------:R2:W-:Y:S03]  /*a930*/  STG.E.U16 desc[UR48][R38.64], R22 ;  /* 0x0000001626007986 */ /* 0x0005e6000c101530 */
[----:B---3--:R-:W-:-:S02]  /*a940*/  IADD3 R34, P5, R43, R72, RZ ;  /* 0x000000482b227210 */ /* 0x008fc40007fbe0ff */
[----:B------:R-:W0:Y:S01]  /*a950*/  LDC R10, c[0x0][0x278] ;  /* 0x00009e00ff0a7b82 */ /* 0x000e220000000800 */
[----:B-1----:R-:W-:Y:S01]  /*a960*/  IMAD R37, R16, 0xc8, RZ ;  /* 0x000000c810257824 */ /* 0x002fe200078e02ff */
[----:B------:R4:W-:Y:S01]  /*a970*/  STG.E.U16 desc[UR48][R40.64], R61 ;  /* 0x0000003d28007986 */ /* 0x0009e2000c101530 */
[-C--:B------:R-:W-:Y:S01]  /*a980*/  LEA.HI.X.SX32 R35, R33, R73.reuse, 0x1, P5 ;  /* 0x0000004921237211 */ /* 0x080fe200028f0eff */
[----:B------:R-:W-:Y:S02]  /*a990*/  IMAD R33, R75, 0x65, RZ ;  /* 0x000000654b217824 */ /* 0x000fe400078e02ff */
[----:B------:R-:W-:Y:S02]  /*a9a0*/  IADD3 R24, P4, R37, R72, RZ ;  /* 0x0000004825187210 */ /* 0x000fe40007f9e0ff */
[----:B------:R-:W1:Y:S01]  /*a9b0*/  LDC R12, c[0x0][0x278] ;  /* 0x00009e00ff0c7b82 */ /* 0x000e620000000800 */
[----:B--2---:R-:W-:Y:S01]  /*a9c0*/  IMAD R39, R8, 0xca, RZ ;  /* 0x000000ca08277824 */ /* 0x004fe200078e02ff */
[----:B------:R-:W-:Y:S01]  /*a9d0*/  LEA.HI.X.SX32 R25, R25, R73, 0x1, P4 ;  /* 0x0000004919197211 */ /* 0x000fe200020f0eff */
[----:B------:R-:W-:Y:S01]  /*a9e0*/  STG.E.U16 desc[UR48][R34.64], R26 ;  /* 0x0000001a22007986 */ /* 0x000fe2000c101530 */
[----:B------:R-:W-:-:S02]  /*a9f0*/  PRMT R22, R62, 0x7632, R22 ;  /* 0x000076323e167816 */ /* 0x000fc40000000016 */
[----:B------:R-:W-:Y:S01]  /*aa00*/  IADD3 R36, P5, R39, R72, RZ ;  /* 0x0000004827247210 */ /* 0x000fe20007fbe0ff */
[----:B------:R2:W-:Y:S01]  /*aa10*/  STG.E.U16 desc[UR48][R24.64], R62 ;  /* 0x0000003e18007986 */ /* 0x0005e2000c101530 */
[----:B------:R-:W3:Y:S01]  /*aa20*/  LDC R14, c[0x0][0x278] ;  /* 0x00009e00ff0e7b82 */ /* 0x000ee20000000800 */
[----:B----4-:R-:W-:Y:S01]  /*aa30*/  IMAD R41, R18, 0xcc, RZ ;  /* 0x000000cc12297824 */ /* 0x010fe200078e02ff */
[----:B------:R-:W-:Y:S01]  /*aa40*/  LEA.HI.X.SX32 R37, R33, R73, 0x1, P5 ;  /* 0x0000004921257211 */ /* 0x000fe200028f0eff */
[----:B------:R-:W-:-:S03]  /*aa50*/  IMAD R33, R75, 0x67, RZ ;  /* 0x000000674b217824 */ /* 0x000fc600078e02ff */
[----:B------:R-:W-:Y:S01]  /*aa60*/  IADD3 R38, P6, R41, R72, RZ ;  /* 0x0000004829267210 */ /* 0x000fe20007fde0ff */
[----:B------:R1:W-:Y:S01]  /*aa70*/  STG.E.U16 desc[UR48][R36.64], R22 ;  /* 0x0000001624007986 */ /* 0x0003e2000c101530 */
[----:B------:R-:W4:Y:S01]  /*aa80*/  LDC R20, c[0x0][0x278] ;  /* 0x00009e00ff147b82 */ /* 0x000f220000000800 */
[----:B0-----:R-:W-:Y:S01]  /*aa90*/  IMAD R41, R10, 0xce, RZ ;  /* 0x000000ce0a297824 */ /* 0x001fe200078e02ff */
[----:B------:R-:W-:-:S04]  /*aaa0*/  LEA.HI.X.SX32 R39, R79, R73, 0x1, P6 ;  /* 0x000000494f277211 */ /* 0x000fc800030f0eff */
[-C--:B--2---:R-:W-:Y:S01]  /*aab0*/  IADD3 R24, P5, R41, R72.reuse, RZ ;  /* 0x0000004829187210 */ /* 0x084fe20007fbe0ff */
[----:B------:R-:W-:Y:S01]  /*aac0*/  STG.E.U16 desc[UR48][R38.64], R63 ;  /* 0x0000003f26007986 */ /* 0x000fe2000c101530 */
[----:B------:R-:W0:Y:S02]  /*aad0*/  LDC R8, c[0x0][0x278] ;  /* 0x00009e00ff087b82 */ /* 0x000e240000000800 */
[----:B------:R-:W-:Y:S01]  /*aae0*/  LEA.HI.X.SX32 R25, R33, R73, 0x1, P5 ;  /* 0x0000004921197211 */ /* 0x000fe200028f0eff */
[----:B-1----:R-:W-:Y:S01]  /*aaf0*/  IMAD R37, R12, 0xd2, RZ ;  /* 0x000000d20c257824 */ /* 0x002fe200078e02ff */
[----:B------:R-:W-:Y:S01]  /*ab00*/  PRMT R22, R64, 0x7632, R22 ;  /* 0x0000763240167816 */ /* 0x000fe20000000016 */
[----:B------:R-:W-:Y:S02]  /*ab10*/  IMAD R33, R75, 0x69, RZ ;  /* 0x000000694b217824 */ /* 0x000fe400078e02ff */
[----:B------:R1:W-:Y:S01]  /*ab20*/  STG.E.U16 desc[UR48][R24.64], R30 ;  /* 0x0000001e18007986 */ /* 0x0003e2000c101530 */
[----:B------:R-:W2:Y:S01]  /*ab30*/  LDC R16, c[0x0][0x278] ;  /* 0x00009e00ff107b82 */ /* 0x000ea20000000800 */
[----:B---3--:R-:W-:Y:S01]  /*ab40*/  IMAD R35, R14, 0xd0, RZ ;  /* 0x000000d00e237824 */ /* 0x008fe200078e02ff */
[----:B------:R-:W-:-:S04]  /*ab50*/  IADD3 R34, P5, R37, R72, RZ ;  /* 0x0000004825227210 */ /* 0x000fc80007fbe0ff */
[-C--:B------:R-:W-:Y:S02]  /*ab60*/  IADD3 R26, P4, R35, R72.reuse, RZ ;  /* 0x00000048231a7210 */ /* 0x080fe40007f9e0ff */
[----:B------:R-:W3:Y:S01]  /*ab70*/  LDC R18, c[0x0][0x278] ;  /* 0x00009e00ff127b82 */ /* 0x000ee20000000800 */
[----:B----4-:R-:W-:Y:S01]  /*ab80*/  IMAD R41, R20, 0xd4, RZ ;  /* 0x000000d414297824 */ /* 0x010fe200078e02ff */
[-C--:B------:R-:W-:Y:S01]  /*ab90*/  LEA.HI.X.SX32 R35, R33, R73.reuse, 0x1, P5 ;  /* 0x0000004921237211 */ /* 0x080fe200028f0eff */
[----:B-1----:R-:W-:Y:S01]  /*aba0*/  IMAD R25, R75, 0x6b, RZ ;  /* 0x0000006b4b197824 */ /* 0x002fe200078e02ff */
[-C--:B------:R-:W-:Y:S02]  /*abb0*/  LEA.HI.X.SX32 R27, R27, R73.reuse, 0x1, P4 ;  /* 0x000000491b1b7211 */ /* 0x080fe400020f0eff */
[-C--:B------:R-:W-:Y:S02]  /*abc0*/  IADD3 R28, P6, R41, R72.reuse, RZ ;  /* 0x00000048291c7210 */ /* 0x080fe40007fde0ff */
[----:B------:R-:W1:Y:S01]  /*abd0*/  LDC R10, c[0x0][0x278] ;  /* 0x00009e00ff0a7b82 */ /* 0x000e620000000800 */
[----:B0-----:R-:W-:Y:S01]  /*abe0*/  IMAD R33, R8, 0xd6, RZ ;  /* 0x000000d608217824 */ /* 0x001fe200078e02ff */
[-C--:B------:R-:W-:Y:S01]  /*abf0*/  LEA.HI.X.SX32 R29, R29, R73.reuse, 0x1, P6 ;  /* 0x000000491d1d7211 */ /* 0x080fe200030f0eff */
[----:B------:R0:W-:Y:S03]  /*ac00*/  STG.E.U16 desc[UR48][R26.64], R64 ;  /* 0x000000401a007986 */ /* 0x0001e6000c101530 */
[-C--:B------:R-:W-:Y:S01]  /*ac10*/  IADD3 R24, P5, R33, R72.reuse, RZ ;  /* 0x0000004821187210 */ /* 0x080fe20007fbe0ff */
[----:B------:R4:W-:Y:S01]  /*ac20*/  STG.E.U16 desc[UR48][R34.64], R22 ;  /* 0x0000001622007986 */ /* 0x0009e2000c101530 */
[----:B------:R-:W5:Y:S01]  /*ac30*/  LDC R12, c[0x0][0x278] ;  /* 0x00009e00ff0c7b82 */ /* 0x000f620000000800 */
[----:B--2---:R-:W-:Y:S01]  /*ac40*/  IMAD R37, R16, 0xd8, RZ ;  /* 0x000000d810257824 */ /* 0x004fe200078e02ff */
[-C--:B------:R-:W-:Y:S01]  /*ac50*/  LEA.HI.X.SX32 R25, R25, R73.reuse, 0x1, P5 ;  /* 0x0000004919197211 */ /* 0x080fe200028f0eff */
[----:B------:R3:W-:Y:S03]  /*ac60*/  STG.E.U16 desc[UR48][R28.64], R65 ;  /* 0x000000411c007986 */ /* 0x0007e6000c101530 */
[----:B------:R-:W-:Y:S01]  /*ac70*/  IADD3 R16, P4, R37, R72, RZ ;  /* 0x0000004825107210 */ /* 0x000fe20007f9e0ff */
[----:B0-----:R-:W-:Y:S01]  /*ac80*/  IMAD R27, R75, 0x6d, RZ ;  /* 0x0000006d4b1b7824 */ /* 0x001fe200078e02ff */
[----:B------:R-:W0:Y:S02]  /*ac90*/  LDC R14, c[0x0][0x278] ;  /* 0x00009e00ff0e7b82 */ /* 0x000e240000000800 */
[----:B------:R-:W-:-:S02]  /*aca0*/  LEA.HI.X.SX32 R17, R17, R73, 0x1, P4 ;  /* 0x0000004911117211 */ /* 0x000fc400020f0eff */
[----:B----4-:R-:W-:Y:S02]  /*acb0*/  PRMT R35, R65, 0x7632, R35 ;  /* 0x0000763241237816 */ /* 0x010fe40000000023 */
[----:B------:R-:W-:Y:S01]  /*acc0*/  PRMT R22, R66, 0x7632, R22 ;  /* 0x0000763242167816 */ /* 0x000fe20000000016 */
[----:B---3--:R-:W-:Y:S01]  /*acd0*/  IMAD R29, R18, 0xdc, RZ ;  /* 0x000000dc121d7824 */ /* 0x008fe200078e02ff */
[----:B------:R-:W2:Y:S01]  /*ace0*/  LDC R8, c[0x0][0x278] ;  /* 0x00009e00ff087b82 */ /* 0x000ea20000000800 */
[----:B-1----:R-:W-:Y:S01]  /*acf0*/  IMAD R33, R10, 0xda, RZ ;  /* 0x000000da0a217824 */ /* 0x002fe200078e02ff */
[----:B------:R1:W-:Y:S01]  /*ad00*/  STG.E.U16 desc[UR48][R24.64], R35 ;  /* 0x0000002318007986 */ /* 0x0003e2000c101530 */
[----:B------:R-:W-:Y:S02]  /*ad10*/  PRMT R34, R67, 0x7632, R34 ;  /* 0x0000763243227816 */ /* 0x000fe40000000022 */
[-C--:B------:R-:W-:Y:S01]  /*ad20*/  IADD3 R28, P6, R29, R72.reuse, RZ ;  /* 0x000000481d1c7210 */ /* 0x080fe20007fde0ff */
[----:B------:R3:W-:Y:S01]  /*ad30*/  STG.E.U16 desc[UR48][R16.64], R66 ;  /* 0x0000004210007986 */ /* 0x0007e2000c101530 */
[----:B------:R-:W-:Y:S01]  /*ad40*/  IADD3 R26, P5, R33, R72, RZ ;  /* 0x00000048211a7210 */ /* 0x000fe20007fbe0ff */
[----:B------:R-:W4:Y:S01]  /*ad50*/  LDC R20, c[0x0][0x278] ;  /* 0x00009e00ff147b82 */ /* 0x000f220000000800 */
[-C--:B------:R-:W-:Y:S01]  /*ad60*/  LEA.HI.X.SX32 R29, R31, R73.reuse, 0x1, P6 ;  /* 0x000000491f1d7211 */ /* 0x080fe200030f0eff */
[----:B-----5:R-:W-:Y:S01]  /*ad70*/  IMAD R31, R12, 0xde, RZ ;  /* 0x000000de0c1f7824 */ /* 0x020fe200078e02ff */
[----:B------:R-:W-:Y:S01]  /*ad80*/  LEA.HI.X.SX32 R27, R27, R73, 0x1, P5 ;  /* 0x000000491b1b7211 */ /* 0x000fe200028f0eff */
[----:B-1----:R-:W-:Y:S01]  /*ad90*/  IMAD R25, R75, 0x6f, RZ ;  /* 0x0000006f4b197824 */ /* 0x002fe200078e02ff */
[----:B------:R-:W-:-:S03]  /*ada0*/  PRMT R35, R69, 0x7632, R35 ;  /* 0x0000763245237816 */ /* 0x000fc60000000023 */
[----:B------:R-:W1:Y:S01]  /*adb0*/  LDC R10, c[0x0][0x278] ;  /* 0x00009e00ff0a7b82 */ /* 0x000e620000000800 */
[----:B------:R2:W-:Y:S01]  /*adc0*/  STG.E.U16 desc[UR48][R26.64], R22 ;  /* 0x000000161a007986 */ /* 0x0005e2000c101530 */
[----:B0-----:R-:W-:Y:S01]  /*add0*/  IMAD R33, R14, 0xe0, RZ ;  /* 0x000000e00e217824 */ /* 0x001fe200078e02ff */
[----:B---3--:R-:W-:Y:S02]  /*ade0*/  IADD3 R16, P5, R31, R72, RZ ;  /* 0x000000481f107210 */ /* 0x008fe40007fbe0ff */
[----:B------:R1:W-:Y:S02]  /*adf0*/  STG.E.U16 desc[UR48][R28.64], R67 ;  /* 0x000000431c007986 */ /* 0x0003e4000c101530 */
[----:B------:R-:W-:Y:S01]  /*ae00*/  LEA.HI.X.SX32 R17, R25, R73, 0x1, P5 ;  /* 0x0000004919117211 */ /* 0x000fe200028f0eff */
[----:B------:R-:W0:Y:S01]  /*ae10*/  LDC R18, c[0x0][0x278] ;  /* 0x00009e00ff127b82 */ /* 0x000e220000000800 */
[----:B------:R-:W-:-:S03]  /*ae20*/  IMAD R25, R75, 0x71, RZ ;  /* 0x000000714b197824 */ /* 0x000fc600078e02ff */
[----:B------:R3:W-:Y:S01]  /*ae30*/  STG.E.U16 desc[UR48][R16.64], R34 ;  /* 0x0000002210007986 */ /* 0x0007e2000c101530 */
[----:B--2---:R-:W-:Y:S01]  /*ae40*/  IMAD R27, R8, 0xe2, RZ ;  /* 0x000000e2081b7824 */ /* 0x004fe200078e02ff */
[----:B------:R-:W-:Y:S01]  /*ae50*/  PRMT R8, R68, 0x7632, R8 ;  /* 0x0000763244087816 */ /* 0x000fe20000000008 */
[----:B----4-:R-:W-:Y:S01]  /*ae60*/  IMAD R31, R20, 0xe4, RZ ;  /* 0x000000e4141f7824 */ /* 0x010fe200078e02ff */
[----:B------:R-:W2:Y:S01]  /*ae70*/  LDC R12, c[0x0][0x278] ;  /* 0x00009e00ff0c7b82 */ /* 0x000ea20000000800 */
[-C--:B------:R-:W-:Y:S02]  /*ae80*/  IADD3 R20, P4, R33, R72.reuse, RZ ;  /* 0x0000004821147210 */ /* 0x080fe40007f9e0ff */
[-C--:B------:R-:W-:Y:S02]  /*ae90*/  IADD3 R24, P5, R27, R72.reuse, RZ ;  /* 0x000000481b187210 */ /* 0x080fe40007fbe0ff */
[----:B------:R-:W-:Y:S02]  /*aea0*/  IADD3 R22, P6, R31, R72, RZ ;  /* 0x000000481f167210 */ /* 0x000fe40007fde0ff */
[-C--:B------:R-:W-:Y:S01]  /*aeb0*/  LEA.HI.X.SX32 R21, R21, R73.reuse, 0x1, P4 ;  /* 0x0000004915157211 */ /* 0x080fe200020f0eff */
[----:B------:R-:W4:Y:S01]  /*aec0*/  LDC R30, c[0x0][0x278] ;  /* 0x00009e00ff1e7b82 */ /* 0x000f220000000800 */
[-C--:B------:R-:W-:Y:S01]  /*aed0*/  LEA.HI.X.SX32 R25, R25, R73.reuse, 0x1, P5 ;  /* 0x0000004919197211 */ /* 0x080fe200028f0eff */
[----:B-1----:R-:W-:Y:S01]  /*aee0*/  IMAD R29, R10, 0xe6, RZ ;  /* 0x000000e60a1d7824 */ /* 0x002fe200078e02ff */
[----:B------:R-:W-:Y:S01]  /*aef0*/  LEA.HI.X.SX32 R23, R23, R73, 0x1, P6 ;  /* 0x0000004917177211 */ /* 0x000fe200030f0eff */
[----:B------:R-:W-:Y:S01]  /*af00*/  STG.E.U16 desc[UR48][R20.64], R68 ;  /* 0x0000004414007986 */ /* 0x000fe2000c101530 */
[----:B---3--:R-:W-:-:S02]  /*af10*/  IMAD R17, R75, 0x73, RZ ;  /* 0x000000734b117824 */ /* 0x008fc400078e02ff */
[----:B0-----:R-:W-:Y:S01]  /*af20*/  IMAD R31, R18, 0xe8, RZ ;  /* 0x000000e8121f7824 */ /* 0x001fe200078e02ff */
[----:B------:R-:W0:Y:S01]  /*af30*/  LDC R14, c[0x0][0x278] ;  /* 0x00009e00ff0e7b82 */ /* 0x000e220000000800 */
[----:B------:R1:W-:Y:S01]  /*af40*/  STG.E.U16 desc[UR48][R24.64], R8 ;  /* 0x0000000818007986 */ /* 0x0003e2000c101530 */
[----:B------:R-:W-:-:S03]  /*af50*/  IADD3 R16, P5, R29, R72, RZ ;  /* 0x000000481d107210 */ /* 0x000fc60007fbe0ff */
[----:B------:R-:W-:Y:S01]  /*af60*/  STG.E.U16 desc[UR48][R22.64], R69 ;  /* 0x0000004516007986 */ /* 0x000fe2000c101530 */
[-C--:B------:R-:W-:Y:S02]  /*af70*/  LEA.HI.X.SX32 R17, R17, R73.reuse, 0x1, P5 ;  /* 0x0000004911117211 */ /* 0x080fe400028f0eff */
[----:B------:R-:W3:Y:S01]  /*af80*/  LDC R26, c[0x0][0x278] ;  /* 0x00009e00ff1a7b82 */ /* 0x000ee20000000800 */
[----:B------:R-:W5:Y:S01]  /*af90*/  LDS.128 R20, [R87] ;  /* 0x0000000057147984 */ /* 0x000f620000000c00 */
[----:B--2---:R-:W-:Y:S01]  /*afa0*/  IMAD R33, R12, 0xea, RZ ;  /* 0x000000ea0c217824 */ /* 0x004fe200078e02ff */
[----:B------:R-:W-:Y:S02]  /*afb0*/  PRMT R12, R70, 0x7632, R12 ;  /* 0x00007632460c7816 */ /* 0x000fe4000000000c */
[-C--:B-1----:R-:W-:Y:S01]  /*afc0*/  IADD3 R8, P4, R31, R72.reuse, RZ ;  /* 0x000000481f087210 */ /* 0x082fe20007f9e0ff */
[----:B------:R-:W-:Y:S01]  /*afd0*/  IMAD R25, R75, 0x75, RZ ;  /* 0x000000754b197824 */ /* 0x000fe200078e02ff */
[----:B------:R-:W-:Y:S01]  /*afe0*/  IADD3 R24, P5, R33, R72, RZ ;  /* 0x0000004821187210 */ /* 0x000fe20007fbe0ff */
[----:B------:R-:W1:Y:S01]  /*aff0*/  LDC R27, c[0x0][0x278] ;  /* 0x00009e00ff1b7b82 */ /* 0x000e620000000800 */
[----:B----4-:R-:W-:Y:S01]  /*b000*/  IMAD R29, R30, 0xec, RZ ;  /* 0x000000ec1e1d7824 */ /* 0x010fe200078e02ff */
[-C--:B------:R-:W-:Y:S01]  /*b010*/  LEA.HI.X.SX32 R9, R9, R73.reuse, 0x1, P4 ;  /* 0x0000004909097211 */ /* 0x080fe200020f0eff */
[----:B------:R2:W-:Y:S01]  /*b020*/  STG.E.U16 desc[UR48][R16.64], R35 ;  /* 0x0000002310007986 */ /* 0x0005e2000c101530 */
[----:B------:R-:W-:-:S02]  /*b030*/  LEA.HI.X.SX32 R25, R25, R73, 0x1, P5 ;  /* 0x0000004919197211 */ /* 0x000fc400028f0eff */
[----:B------:R-:W-:Y:S01]  /*b040*/  IADD3 R18, P6, R29, R72, RZ ;  /* 0x000000481d127210 */ /* 0x000fe20007fde0ff */
[----:B------:R4:W-:Y:S01]  /*b050*/  STG.E.U16 desc[UR48][R8.64], R70 ;  /* 0x0000004608007986 */ /* 0x0009e2000c101530 */
[----:B------:R-:W5:Y:S01]  /*b060*/  LDC R10, c[0x0][0x278] ;  /* 0x00009e00ff0a7b82 */ /* 0x000f620000000800 */
[----:B0-----:R-:W-:Y:S01]  /*b070*/  IMAD R31, R14, 0xee, RZ ;  /* 0x000000ee0e1f7824 */ /* 0x001fe200078e02ff */
[----:B------:R-:W-:Y:S01]  /*b080*/  LEA.HI.X.SX32 R19, R19, R73, 0x1, P6 ;  /* 0x0000004913137211 */ /* 0x000fe200030f0eff */
[----:B------:R-:W-:Y:S01]  /*b090*/  STG.E.U16 desc[UR48][R24.64], R12 ;  /* 0x0000000c18007986 */ /* 0x000fe2000c101530 */
[----:B------:R-:W-:-:S03]  /*b0a0*/  PRMT R30, R71, 0x7632, R30 ;  /* 0x00007632471e7816 */ /* 0x000fc6000000001e */
[----:B------:R0:W-:Y:S01]  /*b0b0*/  STG.E.U16 desc[UR48][R18.64], R71 ;  /* 0x0000004712007986 */ /* 0x0001e2000c101530 */
[----:B------:R-:W5:Y:S01]  /*b0c0*/  LDC R28, c[0x0][0x278] ;  /* 0x00009e00ff1c7b82 */ /* 0x000f620000000800 */
[----:B---3--:R-:W-:Y:S01]  /*b0d0*/  IMAD R33, R26, 0xf0, RZ ;  /* 0x000000f01a217824 */ /* 0x008fe200078e02ff */
[----:B--2---:R-:W-:Y:S01]  /*b0e0*/  IADD3 R16, P4, R31, R72, RZ ;  /* 0x000000481f107210 */ /* 0x004fe20007f9e0ff */
[----:B------:R-:W-:-:S03]  /*b0f0*/  IMAD R17, R75, 0x77, RZ ;  /* 0x000000774b117824 */ /* 0x000fc600078e02ff */
[-C--:B----4-:R-:W-:Y:S02]  /*b100*/  IADD3 R8, P5, R33, R72.reuse, RZ ;  /* 0x0000004821087210 */ /* 0x090fe40007fbe0ff */
[----:B------:R-:W2:Y:S01]  /*b110*/  LDC R14, c[0x0][0x278] ;  /* 0x00009e00ff0e7b82 */ /* 0x000ea20000000800 */
[----:B-1----:R-:W-:Y:S01]  /*b120*/  IMAD R27, R27, 0xf2, RZ ;  /* 0x000000f21b1b7824 */ /* 0x002fe200078e02ff */
[-C--:B------:R-:W-:Y:S01]  /*b130*/  LEA.HI.X.SX32 R17, R17, R73.reuse, 0x1, P4 ;  /* 0x0000004911117211 */ /* 0x080fe200020f0eff */
[----:B0-----:R-:W-:Y:S01]  /*b140*/  IMAD R19, R75, 0x79, RZ ;  /* 0x000000794b137824 */ /* 0x001fe200078e02ff */
[-C--:B------:R-:W-:Y:S02]  /*b150*/  LEA.HI.X.SX32 R9, R13, R73.reuse, 0x1, P5 ;  /* 0x000000490d097211 */ /* 0x080fe400028f0eff */
[----:B------:R-:W-:Y:S01]  /*b160*/  IADD3 R12, P4, R27, R72, RZ ;  /* 0x000000481b0c7210 */ /* 0x000fe20007f9e0ff */
[----:B------:R0:W-:Y:S01]  /*b170*/  STG.E.U16 desc[UR48][R16.64], R30 ;  /* 0x0000001e10007986 */ /* 0x0001e2000c101530 */
[----:B------:R-:W1:Y:S01]  /*b180*/  LDC R29, c[0x0][0x278] ;  /* 0x00009e00ff1d7b82 */ /* 0x000e620000000800 */
[----:B-----5:R-:W-:Y:S01]  /*b190*/  IMAD R25, R10, 0xf4, RZ ;  /* 0x000000f40a197824 */ /* 0x020fe200078e02ff */
[----:B------:R-:W-:Y:S01]  /*b1a0*/  LEA.HI.X.SX32 R13, R19, R73, 0x1, P4 ;  /* 0x00000049130d7211 */ /* 0x000fe200020f0eff */
[----:B------:R3:W-:Y:S01]  /*b1b0*/  STG.E.U16 desc[UR48][R8.64], R20 ;  /* 0x0000001408007986 */ /* 0x0007e2000c101530 */
[----:B------:R-:W-:-:S02]  /*b1c0*/  PRMT R24, R20, 0x7632, R24 ;  /* 0x0000763214187816 */ /* 0x000fc40000000018 */
[-C--:B------:R-:W-:Y:S02]  /*b1d0*/  IADD3 R10, P5, R25, R72.reuse, RZ ;  /* 0x00000048190a7210 */ /* 0x080fe40007fbe0ff */
[----:B------:R-:W4:Y:S01]  /*b1e0*/  LDC R26, c[0x0][0x278] ;  /* 0x00009e00ff1a7b82 */ /* 0x000f220000000800 */
[----:B------:R-:W-:Y:S01]  /*b1f0*/  IMAD R19, R28, 0xf6, RZ ;  /* 0x000000f61c137824 */ /* 0x000fe200078e02ff */
[-C--:B------:R-:W-:Y:S01]  /*b200*/  LEA.HI.X.SX32 R11, R11, R73.reuse, 0x1, P5 ;  /* 0x000000490b0b7211 */ /* 0x080fe200028f0eff */
[----:B0-----:R-:W-:Y:S01]  /*b210*/  IMAD R17, R75, 0x7b, RZ ;  /* 0x0000007b4b117824 */ /* 0x001fe200078e02ff */
[----:B------:R0:W-:Y:S02]  /*b220*/  STG.E.U16 desc[UR48][R12.64], R24 ;  /* 0x000000180c007986 */ /* 0x0001e4000c101530 */
[----:B------:R-:W-:Y:S01]  /*b230*/  IADD3 R16, P4, R19, R72, RZ ;  /* 0x0000004813107210 */ /* 0x000fe20007f9e0ff */
[----:B------:R-:W-:Y:S01]  /*b240*/  IMAD R19, R75, 0x7d, RZ ;  /* 0x0000007d4b137824 */ /* 0x000fe200078e02ff */
[----:B------:R-:W5:Y:S01]  /*b250*/  LDC R18, c[0x0][0x278] ;  /* 0x00009e00ff127b82 */ /* 0x000f620000000800 */
[----:B--2---:R-:W-:Y:S01]  /*b260*/  IMAD R25, R14, 0xf8, RZ ;  /* 0x000000f80e197824 */ /* 0x004fe200078e02ff */
[----:B------:R-:W-:Y:S01]  /*b270*/  LEA.HI.X.SX32 R17, R17, R73, 0x1, P4 ;  /* 0x0000004911117211 */ /* 0x000fe200020f0eff */
[----:B------:R2:W-:Y:S01]  /*b280*/  STG.E.U16 desc[UR48][R10.64], R21 ;  /* 0x000000150a007986 */ /* 0x0005e2000c101530 */
[----:B------:R-:W-:-:S02]  /*b290*/  IMAD R75, R75, 0x7f, RZ ;  /* 0x0000007f4b4b7824 */ /* 0x000fc400078e02ff */
[----:B---3--:R-:W-:Y:S01]  /*b2a0*/  IADD3 R8, P5, R25, R72, RZ ;  /* 0x0000004819087210 */ /* 0x008fe20007fbe0ff */
[----:B-1----:R-:W-:-:S03]  /*b2b0*/  IMAD R29, R29, 0xfa, RZ ;  /* 0x000000fa1d1d7824 */ /* 0x002fc600078e02ff */
[----:B------:R-:W-:Y:S02]  /*b2c0*/  LEA.HI.X.SX32 R9, R7, R73, 0x1, P5 ;  /* 0x0000004907097211 */ /* 0x000fe400028f0eff */
[----:B0-----:R-:W-:Y:S02]  /*b2d0*/  IADD3 R12, P4, R29, R72, RZ ;  /* 0x000000481d0c7210 */ /* 0x001fe40007f9e0ff */
[----:B--2---:R-:W-:Y:S01]  /*b2e0*/  PRMT R11, R21, 0x7632, R11 ;  /* 0x00007632150b7816 */ /* 0x004fe2000000000b */
[----:B----4-:R-:W-:-:S04]  /*b2f0*/  IMAD R13, R26, 0xfc, RZ ;  /* 0x000000fc1a0d7824 */ /* 0x010fc800078e02ff */
[----:B------:R0:W-:Y:S01]  /*b300*/  STG.E.U16 desc[UR48][R16.64], R11 ;  /* 0x0000000b10007986 */ /* 0x0001e2000c101530 */
[-C--:B------:R-:W-:Y:S02]  /*b310*/  IADD3 R10, P5, R13, R72.reuse, RZ ;  /* 0x000000480d0a7210 */ /* 0x080fe40007fbe0ff */
[----:B------:R-:W-:Y:S01]  /*b320*/  LEA.HI.X.SX32 R13, R19, R73, 0x1, P4 ;  /* 0x00000049130d7211 */ /* 0x000fe200020f0eff */
[----:B-----5:R-:W-:Y:S01]  /*b330*/  IMAD R7, R18, 0xfe, RZ ;  /* 0x000000fe12077824 */ /* 0x020fe200078e02ff */
[----:B------:R-:W-:Y:S01]  /*b340*/  PRMT R19, R22, 0x7632, R19 ;  /* 0x0000763216137816 */ /* 0x000fe20000000013 */
[----:B------:R1:W-:Y:S03]  /*b350*/  STG.E.U16 desc[UR48][R8.64], R22 ;  /* 0x0000001608007986 */ /* 0x0003e6000c101530 */
[----:B------:R-:W-:Y:S01]  /*b360*/  IADD3 R14, P4, R7, R72, RZ ;  /* 0x00000048070e7210 */ /* 0x000fe20007f9e0ff */
[----:B------:R2:W-:Y:S01]  /*b370*/  STG.E.U16 desc[UR48][R12.64], R19 ;  /* 0x000000130c007986 */ /* 0x0005e2000c101530 */
[----:B------:R-:W-:-:S02]  /*b380*/  FSEL R7, R88, -INF , P2 ;  /* 0xff80000058077808 */ /* 0x000fc40001000000 */
[-C--:B0-----:R-:W-:Y:S02]  /*b390*/  LEA.HI.X.SX32 R11, R15, R73.reuse, 0x1, P5 ;  /* 0x000000490f0b7211 */ /* 0x081fe400028f0eff */
[----:B------:R-:W-:Y:S01]  /*b3a0*/  LEA.HI.X.SX32 R15, R75, R73, 0x1, P4 ;  /* 0x000000494b0f7211 */ /* 0x000fe200020f0eff */
[----:B------:R-:W-:Y:S01]  /*b3b0*/  FFMA R7, R7, 0.69314718246459960938, R4 ;  /* 0x3f31721807077823 */ /* 0x000fe20000000004 */
[----:B------:R-:W-:Y:S01]  /*b3c0*/  FSEL R17, R152, -INF , P3 ;  /* 0xff80000098117808 */ /* 0x000fe20001800000 */
[----:B------:R0:W-:Y:S01]  /*b3d0*/  STG.E.U16 desc[UR48][R10.64], R23 ;  /* 0x000000170a007986 */ /* 0x0001e2000c101530 */
[----:B-1----:R-:W-:Y:S01]  /*b3e0*/  FSEL R8, R83, -INF , P1 ;  /* 0xff80000053087808 */ /* 0x002fe20000800000 */
[----:B------:R-:W-:Y:S01]  /*b3f0*/  FFMA R9, R86, 0.69314718246459960938, R3 ;  /* 0x3f31721856097823 */ /* 0x000fe20000000003 */
[----:B------:R-:W-:Y:S01]  /*b400*/  LOP3.LUT R4, R0, 0x1f8, RZ, 0xc0, !PT ;  /* 0x000001f800047812 */ /* 0x000fe200078ec0ff */
[----:B------:R-:W-:Y:S01]  /*b410*/  FFMA R6, R17, 0.69314718246459960938, R6 ;  /* 0x3f31721811067823 */ /* 0x000fe20000000006 */
[----:B--2---:R-:W-:Y:S01]  /*b420*/  PRMT R13, R23, 0x7632, R13 ;  /* 0x00007632170d7816 */ /* 0x004fe2000000000d */
[----:B------:R-:W-:Y:S01]  /*b430*/  FFMA R8, R8, 0.69314718246459960938, R5 ;  /* 0x3f31721808087823 */ /* 0x000fe20000000005 */
[C---:B------:R-:W-:Y:S01]  /*b440*/  SHF.L.U32 R3, R2.reuse, 0x2, RZ ;  /* 0x0000000202037819 */ /* 0x040fe200000006ff */
[----:B------:R-:W-:-:S02]  /*b450*/  IMAD.HI R0, R2, 0x4, RZ ;  /* 0x0000000402007827 */ /* 0x000fc400078e02ff */
[----:B------:R-:W-:Y:S01]  /*b460*/  STG.E.U16 desc[UR48][R14.64], R13 ;  /* 0x0000000d0e007986 */ /* 0x000fe2000c101530 */
[----:B0-----:R-:W0:Y:S08]  /*b470*/  LDC.64 R10, c[0x0][0x230] ;  /* 0x00008c00ff0a7b82 */ /* 0x001e300000000a00 */
[----:B------:R-:W-:Y:S06]  /*b480*/  BAR.SYNC.DEFER_BLOCKING 0x0 ;  /* 0x0000000000007b1d */ /* 0x000fec0000010000 */
[----:B------:R-:W-:Y:S04]  /*b490*/  STS.64 [R4+UR6], R6 ;  /* 0x0000000604007988 */ /* 0x000fe80008000a06 */
[----:B------:R-:W-:Y:S01]  /*b4a0*/  STS.64 [R4+UR6+0x200], R8 ;  /* 0x0002000804007988 */ /* 0x000fe20008000a06 */
[----:B------:R-:W-:-:S02]  /*b4b0*/  USHF.L.U32 UR6, UR5, 0x2, URZ ;  /* 0x0000000205067899 */ /* 0x000fc4000800063f */
[----:B------:R-:W-:Y:S01]  /*b4c0*/  UIMAD.WIDE UR4, UR5, 0x4, URZ ;  /* 0x00000004050478a5 */ /* 0x000fe2000f8e023f */
[----:B------:R-:W-:Y:S03]  /*b4d0*/  BAR.SYNC.DEFER_BLOCKING 0x0 ;  /* 0x0000000000007b1d */ /* 0x000fe60000010000 */
[----:B0-----:R-:W-:-:S04]  /*b4e0*/  IADD3 R2, P0, P1, R3, UR6, R10 ;  /* 0x0000000603027c10 */ /* 0x001fc8000f91e00a */
[----:B------:R-:W-:Y:S01]  /*b4f0*/  IADD3.X R3, R0, UR5, R11, P0, P1 ;  /* 0x0000000500037c10 */ /* 0x000fe200087e240b */
[----:B------:R-:W0:Y:S04]  /*b500*/  LDS R5, [R32] ;  /* 0x0000000020057984 */ /* 0x000e280000000800 */
[----:B0-----:R-:W-:Y:S01]  /*b510*/  STG.E desc[UR48][R2.64], R5 ;  /* 0x0000000502007986 */ /* 0x001fe2000c101930 */
[----:B------:R-:W-:Y:S05]  /*b520*/  EXIT ;  /* 0x000000000000794d */ /* 0x000fea0003800000 */
.L_x_2:
[----:B------:R-:W-:-:S00]  /*b530*/  BRA `(.L_x_2) ;  /* 0xfffffffc00fc7947 */ /* 0x000fc0000383ffff */
[----:B------:R-:W-:-:S00]  /*b540*/  NOP ;  /* 0x0000000000007918 */ /* 0x000fc00000000000 */
        /* <DEDUP_REMOVED lines=11> */
.L_x_3:


//--------------------- .nv.global.init           --------------------------
	.section	.nv.global.init,"aw",@progbits
.nv.global.init:
	.type		_$_str,@object
	.size		_$_str,(.L_0 - _$_str)
_$_str:
        /*0000*/ 	.byte	0x5f, 0x5f, 0x43, 0x55, 0x44, 0x41, 0x5f, 0x46, 0x54, 0x5a, 0x00
.L_0:


//--------------------- .nv.shared.attn_fwd       --------------------------
	.section	.nv.shared.attn_fwd,"aw",@nobits
	.sectionflags	@""
	.align	16
	.zero		1024


//--------------------- .nv.shared.reserved.0     --------------------------
	.section	.nv.shared.reserved.0,"aw",@nobits
	.weak		__nv_reservedSMEM_offset_0_alias
	.size		__nv_reservedSMEM_offset_0_alias, 0, 0
	.other		__nv_reservedSMEM_offset_0_alias,@"STO_CUDA_RESERVED_SHARED STV_DEFAULT"
__nv_reservedSMEM_offset_0_alias:
	.zero		0


//--------------------- .nv.constant0.attn_fwd    --------------------------
	.section	.nv.constant0.attn_fwd,"a",@progbits
	.sectionflags	@""
	.align	4
.nv.constant0.attn_fwd:
	.zero		664


//--------------------- SYMBOLS --------------------------

	.type		.nv.reservedSmem.offset0,@object
	.size		.nv.reservedSmem.offset0,0x4
